	.target	sm_100a

	.elftype	@"ET_EXEC"


//--------------------- .note.nv.tkinfo           --------------------------
	.section	.note.nv.tkinfo,"",@"SHT_NOTE"
	.sectionflags	@"SHF_NOTE_NV_TKINFO"
	.tkinfo
        /*0018*/ 	.word	0x00000080
        /*0030*/ 	.string	""
        /*0030*/ 	.string	"ptxas"
        /*0030*/ 	.string	"Cuda compilation tools, release 12.8, V12.8.93"
        /*0030*/ 	.string	"Build cuda_12.8.r12.8/compiler.35583870_0"
        /*0030*/ 	.string	"-v  -lineinfo  -arch sm_100a "



//--------------------- .note.nv.cuver            --------------------------
	.section	.note.nv.cuver,"",@"SHT_NOTE"
	.sectionflags	@"SHF_NOTE_NV_CUVER"
        /*0018*/ 	.short	0x0001
        /*001a*/ 	.short	0x0064
        /*001c*/ 	.short	0x0001
        /*001e*/ 	.short	0x0000
        /*0020*/ 	.short	0x0001
        /*0022*/ 	.short	0x0000


//--------------------- .nv.info                  --------------------------
	.section	.nv.info,"",@"SHT_CUDA_INFO"
	.align	4


	//----- nvinfo : EIATTR_REGCOUNT
	.align		4
        /*0000*/ 	.byte	0x04, 0x2f
        /*0002*/ 	.short	(.L_5 - .L_4)
	.align		4
.L_4:
        /*0004*/ 	.word	index@(_attn_fwd_tma_ws_persistent)
        /*0008*/ 	.word	0x00000060


	//----- nvinfo : EIATTR_FRAME_SIZE
	.align		4
.L_5:
        /*000c*/ 	.byte	0x04, 0x11
        /*000e*/ 	.short	(.L_7 - .L_6)
	.align		4
.L_6:
        /*0010*/ 	.word	index@($__internal_3_$__cuda_sm20_div_s64)
        /*0014*/ 	.word	0x00000030


	//----- nvinfo : EIATTR_FRAME_SIZE
	.align		4
.L_7:
        /*0018*/ 	.byte	0x04, 0x11
        /*001a*/ 	.short	(.L_9 - .L_8)
	.align		4
.L_8:
        /*001c*/ 	.word	index@($__internal_2_$__cuda_sm10x_tcgen05_guardrail_trap_unallocated_columns_being_dealloced)
        /*0020*/ 	.word	0x00000030


	//----- nvinfo : EIATTR_FRAME_SIZE
	.align		4
.L_9:
        /*0024*/ 	.byte	0x04, 0x11
        /*0026*/ 	.short	(.L_11 - .L_10)
	.align		4
.L_10:
        /*0028*/ 	.word	index@($__internal_1_$__cuda_sm10x_tcgen05_guardrail_trap_phase_invalid_during_alloc)
        /*002c*/ 	.word	0x00000030


	//----- nvinfo : EIATTR_FRAME_SIZE
	.align		4
.L_11:
        /*0030*/ 	.byte	0x04, 0x11
        /*0032*/ 	.short	(.L_13 - .L_12)
	.align		4
.L_12:
        /*0034*/ 	.word	index@($__internal_0_$__cuda_sm10x_tcgen05_guardrail_trap_col_being_dealloced_not_returned_by_alloc)
        /*0038*/ 	.word	0x00000030


	//----- nvinfo : EIATTR_FRAME_SIZE
	.align		4
.L_13:
        /*003c*/ 	.byte	0x04, 0x11
        /*003e*/ 	.short	(.L_15 - .L_14)
	.align		4
.L_14:
        /*0040*/ 	.word	index@(_attn_fwd_tma_ws_persistent)
        /*0044*/ 	.word	0x00000030


	//----- nvinfo : EIATTR_MIN_STACK_SIZE
	.align		4
.L_15:
        /*0048*/ 	.byte	0x04, 0x12
        /*004a*/ 	.short	(.L_17 - .L_16)
	.align		4
.L_16:
        /*004c*/ 	.word	index@(_attn_fwd_tma_ws_persistent)
        /*0050*/ 	.word	0x00000030
.L_17:


//--------------------- .nv.info._attn_fwd_tma_ws_persistent --------------------------
	.section	.nv.info._attn_fwd_tma_ws_persistent,"",@"SHT_CUDA_INFO"
	.sectionflags	@""
	.align	4


	//----- nvinfo : EIATTR_CUDA_API_VERSION
	.align		4
        /*0000*/ 	.byte	0x04, 0x37
        /*0002*/ 	.short	(.L_19 - .L_18)
.L_18:
        /*0004*/ 	.word	0x00000080


	//----- nvinfo : EIATTR_KPARAM_INFO
	.align		4
.L_19:
        /*0008*/ 	.byte	0x04, 0x17
        /*000a*/ 	.short	(.L_21 - .L_20)
.L_20:
        /*000c*/ 	.word	0x00000000
        /*0010*/ 	.short	0x0015
        /*0012*/ 	.short	0x0070
        /*0014*/ 	.byte	0x00, 0xf4, 0x21, 0x00


	//----- nvinfo : EIATTR_KPARAM_INFO
	.align		4
.L_21:
        /*0018*/ 	.byte	0x04, 0x17
        /*001a*/ 	.short	(.L_23 - .L_22)
.L_22:
        /*001c*/ 	.word	0x00000000
        /*0020*/ 	.short	0x0014
        /*0022*/ 	.short	0x0068
        /*0024*/ 	.byte	0x00, 0xf0, 0x11, 0x00


	//----- nvinfo : EIATTR_KPARAM_INFO
	.align		4
.L_23:
        /*0028*/ 	.byte	0x04, 0x17
        /*002a*/ 	.short	(.L_25 - .L_24)
.L_24:
        /*002c*/ 	.word	0x00000000
        /*0030*/ 	.short	0x0013
        /*0032*/ 	.short	0x0064
        /*0034*/ 	.byte	0x00, 0xf0, 0x11, 0x00


	//----- nvinfo : EIATTR_KPARAM_INFO
	.align		4
.L_25:
        /*0038*/ 	.byte	0x04, 0x17
        /*003a*/ 	.short	(.L_27 - .L_26)
.L_26:
        /*003c*/ 	.word	0x00000000
        /*0040*/ 	.short	0x0012
        /*0042*/ 	.short	0x0060
        /*0044*/ 	.byte	0x00, 0xf0, 0x11, 0x00


	//----- nvinfo : EIATTR_KPARAM_INFO
	.align		4
.L_27:
        /*0048*/ 	.byte	0x04, 0x17
        /*004a*/ 	.short	(.L_29 - .L_28)
.L_28:
        /*004c*/ 	.word	0x00000000
        /*0050*/ 	.short	0x0011
        /*0052*/ 	.short	0x005c
        /*0054*/ 	.byte	0x00, 0xf0, 0x11, 0x00


	//----- nvinfo : EIATTR_KPARAM_INFO
	.align		4
.L_29:
        /*0058*/ 	.byte	0x04, 0x17
        /*005a*/ 	.short	(.L_31 - .L_30)
.L_30:
        /*005c*/ 	.word	0x00000000
        /*0060*/ 	.short	0x0010
        /*0062*/ 	.short	0x0058
        /*0064*/ 	.byte	0x00, 0xf0, 0x11, 0x00


	//----- nvinfo : EIATTR_KPARAM_INFO
	.align		4
.L_31:
        /*0068*/ 	.byte	0x04, 0x17
        /*006a*/ 	.short	(.L_33 - .L_32)
.L_32:
        /*006c*/ 	.word	0x00000000
        /*0070*/ 	.short	0x000f
        /*0072*/ 	.short	0x0054
        /*0074*/ 	.byte	0x00, 0xf0, 0x11, 0x00


	//----- nvinfo : EIATTR_KPARAM_INFO
	.align		4
.L_33:
        /*0078*/ 	.byte	0x04, 0x17
        /*007a*/ 	.short	(.L_35 - .L_34)
.L_34:
        /*007c*/ 	.word	0x00000000
        /*0080*/ 	.short	0x000e
        /*0082*/ 	.short	0x0050
        /*0084*/ 	.byte	0x00, 0xf0, 0x11, 0x00


	//----- nvinfo : EIATTR_KPARAM_INFO
	.align		4
.L_35:
        /*0088*/ 	.byte	0x04, 0x17
        /*008a*/ 	.short	(.L_37 - .L_36)
.L_36:
        /*008c*/ 	.word	0x00000000
        /*0090*/ 	.short	0x000d
        /*0092*/ 	.short	0x004c
        /*0094*/ 	.byte	0x00, 0xf0, 0x11, 0x00


	//----- nvinfo : EIATTR_KPARAM_INFO
	.align		4
.L_37:
        /*0098*/ 	.byte	0x04, 0x17
        /*009a*/ 	.short	(.L_39 - .L_38)
.L_38:
        /*009c*/ 	.word	0x00000000
        /*00a0*/ 	.short	0x000c
        /*00a2*/ 	.short	0x0048
        /*00a4*/ 	.byte	0x00, 0xf0, 0x11, 0x00


	//----- nvinfo : EIATTR_KPARAM_INFO
	.align		4
.L_39:
        /*00a8*/ 	.byte	0x04, 0x17
        /*00aa*/ 	.short	(.L_41 - .L_40)
.L_40:
        /*00ac*/ 	.word	0x00000000
        /*00b0*/ 	.short	0x000b
        /*00b2*/ 	.short	0x0044
        /*00b4*/ 	.byte	0x00, 0xf0, 0x11, 0x00


	//----- nvinfo : EIATTR_KPARAM_INFO
	.align		4
.L_41:
        /*00b8*/ 	.byte	0x04, 0x17
        /*00ba*/ 	.short	(.L_43 - .L_42)
.L_42:
        /*00bc*/ 	.word	0x00000000
        /*00c0*/ 	.short	0x000a
        /*00c2*/ 	.short	0x0040
        /*00c4*/ 	.byte	0x00, 0xf0, 0x11, 0x00


	//----- nvinfo : EIATTR_KPARAM_INFO
	.align		4
.L_43:
        /*00c8*/ 	.byte	0x04, 0x17
        /*00ca*/ 	.short	(.L_45 - .L_44)
.L_44:
        /*00cc*/ 	.word	0x00000000
        /*00d0*/ 	.short	0x0009
        /*00d2*/ 	.short	0x003c
        /*00d4*/ 	.byte	0x00, 0xf0, 0x11, 0x00


	//----- nvinfo : EIATTR_KPARAM_INFO
	.align		4
.L_45:
        /*00d8*/ 	.byte	0x04, 0x17
        /*00da*/ 	.short	(.L_47 - .L_46)
.L_46:
        /*00dc*/ 	.word	0x00000000
        /*00e0*/ 	.short	0x0008
        /*00e2*/ 	.short	0x0038
        /*00e4*/ 	.byte	0x00, 0xf0, 0x11, 0x00


	//----- nvinfo : EIATTR_KPARAM_INFO
	.align		4
.L_47:
        /*00e8*/ 	.byte	0x04, 0x17
        /*00ea*/ 	.short	(.L_49 - .L_48)
.L_48:
        /*00ec*/ 	.word	0x00000000
        /*00f0*/ 	.short	0x0007
        /*00f2*/ 	.short	0x0034
        /*00f4*/ 	.byte	0x00, 0xf0, 0x11, 0x00


	//----- nvinfo : EIATTR_KPARAM_INFO
	.align		4
.L_49:
        /*00f8*/ 	.byte	0x04, 0x17
        /*00fa*/ 	.short	(.L_51 - .L_50)
.L_50:
        /*00fc*/ 	.word	0x00000000
        /*0100*/ 	.short	0x0006
        /*0102*/ 	.short	0x0030
        /*0104*/ 	.byte	0x00, 0xf0, 0x11, 0x00


	//----- nvinfo : EIATTR_KPARAM_INFO
	.align		4
.L_51:
        /*0108*/ 	.byte	0x04, 0x17
        /*010a*/ 	.short	(.L_53 - .L_52)
.L_52:
        /*010c*/ 	.word	0x00000000
        /*0110*/ 	.short	0x0005
        /*0112*/ 	.short	0x0028
        /*0114*/ 	.byte	0x00, 0xf4, 0x21, 0x00


	//----- nvinfo : EIATTR_KPARAM_INFO
	.align		4
.L_53:
        /*0118*/ 	.byte	0x04, 0x17
        /*011a*/ 	.short	(.L_55 - .L_54)
.L_54:
        /*011c*/ 	.word	0x00000000
        /*0120*/ 	.short	0x0004
        /*0122*/ 	.short	0x0020
        /*0124*/ 	.byte	0x00, 0xf4, 0x21, 0x00


	//----- nvinfo : EIATTR_KPARAM_INFO
	.align		4
.L_55:
        /*0128*/ 	.byte	0x04, 0x17
        /*012a*/ 	.short	(.L_57 - .L_56)
.L_56:
        /*012c*/ 	.word	0x00000000
        /*0130*/ 	.short	0x0003
        /*0132*/ 	.short	0x0018
        /*0134*/ 	.byte	0x00, 0xf0, 0x11, 0x00


	//----- nvinfo : EIATTR_KPARAM_INFO
	.align		4
.L_57:
        /*0138*/ 	.byte	0x04, 0x17
        /*013a*/ 	.short	(.L_59 - .L_58)
.L_58:
        /*013c*/ 	.word	0x00000000
        /*0140*/ 	.short	0x0002
        /*0142*/ 	.short	0x0010
        /*0144*/ 	.byte	0x00, 0xf4, 0x21, 0x00


	//----- nvinfo : EIATTR_KPARAM_INFO
	.align		4
.L_59:
        /*0148*/ 	.byte	0x04, 0x17
        /*014a*/ 	.short	(.L_61 - .L_60)
.L_60:
        /*014c*/ 	.word	0x00000000
        /*0150*/ 	.short	0x0001
        /*0152*/ 	.short	0x0008
        /*0154*/ 	.byte	0x00, 0xf4, 0x21, 0x00


	//----- nvinfo : EIATTR_KPARAM_INFO
	.align		4
.L_61:
        /*0158*/ 	.byte	0x04, 0x17
        /*015a*/ 	.short	(.L_63 - .L_62)
.L_62:
        /*015c*/ 	.word	0x00000000
        /*0160*/ 	.short	0x0000
        /*0162*/ 	.short	0x0000
        /*0164*/ 	.byte	0x00, 0xf4, 0x21, 0x00


	//----- nvinfo : EIATTR_AT_ENTRY_FRAGMENTS
	.align		4
.L_63:
        /*0168*/ 	.byte	0x04, 0x4f
        /*016a*/ 	.short	(.L_65 - .L_64)


	//   ....[0]....
.L_64:
        /*016c*/ 	.word	0x00000004


	//----- nvinfo : EIATTR_RESERVED_SMEM_USED
	.align		4
.L_65:
        /*0170*/ 	.byte	0x01, 0x41
	.zero		2


	//----- nvinfo : EIATTR_SPARSE_MMA_MASK
	.align		4
        /*0174*/ 	.byte	0x03, 0x50
        /*0176*/ 	.short	0x0000


	//----- nvinfo : EIATTR_TCGEN05_1CTA_USED
	.align		4
        /*0178*/ 	.byte	0x01, 0x51
	.zero		2


	//----- nvinfo : EIATTR_MAXREG_COUNT
	.align		4
        /*017c*/ 	.byte	0x03, 0x1b
        /*017e*/ 	.short	0x0060


	//----- nvinfo : EIATTR_NUM_BARRIERS
	.align		4
        /*0180*/ 	.byte	0x02, 0x4c
        /*0182*/ 	.byte	0x07
	.zero		1


	//----- nvinfo : EIATTR_ANNOTATIONS
	.align		4
        /*0184*/ 	.byte	0x04, 0x55
        /*0186*/ 	.short	(.L_67 - .L_66)


	//   ....[0]....
.L_66:
        /*0188*/ 	.word	0x00000001
        /* <DEDUP_REMOVED lines=16> */


	//----- nvinfo : EIATTR_INT_WARP_WIDE_INSTR_OFFSETS
	.align		4
.L_67:
        /*0288*/ 	.byte	0x04, 0x31
        /*028a*/ 	.short	(.L_69 - .L_68)


	//   ....[0]....
.L_68:
        /*028c*/ 	.word	0x000021b0


	//   ....[1]....
        /*0290*/ 	.word	0x000022b0


	//   ....[2]....
        /*0294*/ 	.word	0x00003ef0


	//   ....[3]....
        /*0298*/ 	.word	0x00003f10


	//   ....[4]....
        /*029c*/ 	.word	0x00005c10


	//   ....[5]....
        /*02a0*/ 	.word	0x00005c20


	//   ....[6]....
        /*02a4*/ 	.word	0x00005c30


	//   ....[7]....
        /*02a8*/ 	.word	0x00006ce0


	//   ....[8]....
        /*02ac*/ 	.word	0x00006cf0


	//   ....[9]....
        /*02b0*/ 	.word	0x00006d00


	//   ....[10]....
        /*02b4*/ 	.word	0x00007e80


	//   ....[11]....
        /*02b8*/ 	.word	0x00007ed0


	//   ....[12]....
        /*02bc*/ 	.word	0x00008040


	//   ....[13]....
        /*02c0*/ 	.word	0x000082c0


	//   ....[14]....
        /*02c4*/ 	.word	0x00008310


	//   ....[15]....
        /*02c8*/ 	.word	0x0000a810


	//   ....[16]....
        /*02cc*/ 	.word	0x0000a840


	//   ....[17]....
        /*02d0*/ 	.word	0x0000c3a0


	//   ....[18]....
        /*02d4*/ 	.word	0x0000c420


	//   ....[19]....
        /*02d8*/ 	.word	0x0000c670


	//   ....[20]....
        /*02dc*/ 	.word	0x0000c6a0


	//----- nvinfo : EIATTR_COOP_GROUP_MASK_REGIDS
	.align		4
.L_69:
        /*02e0*/ 	.byte	0x04, 0x29
        /*02e2*/ 	.short	(.L_71 - .L_70)


	//   ....[0]....
.L_70:
        /*02e4*/ 	.word	0xffffffff


	//   ....[1]....
        /*02e8*/ 	.word	0xffffffff


	//   ....[2]....
        /*02ec*/ 	.word	0xffffffff


	//   ....[3]....
        /*02f0*/ 	.word	0xffffffff


	//   ....[4]....
        /*02f4*/ 	.word	0xffffffff


	//   ....[5]....
        /*02f8*/ 	.word	0xffffffff


	//   ....[6]....
        /*02fc*/ 	.word	0xffffffff


	//   ....[7]....
        /*0300*/ 	.word	0xffffffff


	//   ....[8]....
        /*0304*/ 	.word	0xffffffff


	//   ....[9]....
        /*0308*/ 	.word	0xffffffff


	//   ....[10]....
        /*030c*/ 	.word	0xffffffff


	//   ....[11]....
        /*0310*/ 	.word	0xffffffff


	//   ....[12]....
        /*0314*/ 	.word	0xffffffff


	//   ....[13]....
        /*0318*/ 	.word	0xffffffff


	//   ....[14]....
        /*031c*/ 	.word	0xffffffff


	//   ....[15]....
        /*0320*/ 	.word	0xffffffff


	//   ....[16]....
        /*0324*/ 	.word	0xffffffff


	//   ....[17]....
        /*0328*/ 	.word	0xffffffff


	//   ....[18]....
        /*032c*/ 	.word	0xffffffff


	//   ....[19]....
        /*0330*/ 	.word	0xffffffff


	//   ....[20]....
        /*0334*/ 	.word	0xffffffff


	//   ....[21]....
        /*0338*/ 	.word	0xffffffff


	//   ....[22]....
        /*033c*/ 	.word	0xffffffff


	//   ....[23]....
        /*0340*/ 	.word	0xffffffff


	//   ....[24]....
        /*0344*/ 	.word	0xffffffff


	//   ....[25]....
        /*0348*/ 	.word	0xffffffff


	//   ....[26]....
        /*034c*/ 	.word	0xffffffff


	//   ....[27]....
        /*0350*/ 	.word	0xffffffff


	//   ....[28]....
        /*0354*/ 	.word	0xffffffff


	//   ....[29]....
        /*0358*/ 	.word	0xffffffff


	//   ....[30]....
        /*035c*/ 	.word	0xffffffff


	//   ....[31]....
        /*0360*/ 	.word	0xffffffff


	//   ....[32]....
        /*0364*/ 	.word	0xffffffff


	//   ....[33]....
        /*0368*/ 	.word	0xffffffff


	//   ....[34]....
        /*036c*/ 	.word	0xffffffff


	//   ....[35]....
        /*0370*/ 	.word	0xffffffff


	//   ....[36]....
        /*0374*/ 	.word	0xffffffff


	//   ....[37]....
        /*0378*/ 	.word	0xffffffff


	//   ....[38]....
        /*037c*/ 	.word	0xffffffff


	//   ....[39]....
        /*0380*/ 	.word	0xffffffff


	//   ....[40]....
        /*0384*/ 	.word	0xffffffff


	//   ....[41]....
        /*0388*/ 	.word	0xffffffff


	//   ....[42]....
        /*038c*/ 	.word	0xffffffff


	//   ....[43]....
        /*0390*/ 	.word	0xffffffff


	//----- nvinfo : EIATTR_COOP_GROUP_INSTR_OFFSETS
	.align		4
.L_71:
        /*0394*/ 	.byte	0x04, 0x28
        /*0396*/ 	.short	(.L_73 - .L_72)


	//   ....[0]....
.L_72:
        /*0398*/ 	.word	0x00000b80


	//   ....[1]....
        /*039c*/ 	.word	0x00000bb0


	//   ....[2]....
        /*03a0*/ 	.word	0x00000bc0


	//   ....[3]....
        /*03a4*/ 	.word	0x00000dd0


	//   ....[4]....
        /*03a8*/ 	.word	0x00000ef0


	//   ....[5]....
        /*03ac*/ 	.word	0x00001360


	//   ....[6]....
        /*03b0*/ 	.word	0x000014a0


	//   ....[7]....
        /*03b4*/ 	.word	0x000018f0


	//   ....[8]....
        /*03b8*/ 	.word	0x000020d0


	//   ....[9]....
        /*03bc*/ 	.word	0x000025d0


	//   ....[10]....
        /*03c0*/ 	.word	0x00002620


	//   ....[11]....
        /*03c4*/ 	.word	0x00002da0


	//   ....[12]....
        /*03c8*/ 	.word	0x00002e00


	//   ....[13]....
        /*03cc*/ 	.word	0x000040b0


	//   ....[14]....
        /*03d0*/ 	.word	0x000041a0


	//   ....[15]....
        /*03d4*/ 	.word	0x000044f0


	//   ....[16]....
        /*03d8*/ 	.word	0x00004c30


	//   ....[17]....
        /*03dc*/ 	.word	0x00004d60


	//   ....[18]....
        /*03e0*/ 	.word	0x00004ec0


	//   ....[19]....
        /*03e4*/ 	.word	0x00005360


	//   ....[20]....
        /*03e8*/ 	.word	0x00005cf0


	//   ....[21]....
        /*03ec*/ 	.word	0x00005e20


	//   ....[22]....
        /*03f0*/ 	.word	0x00005f80


	//   ....[23]....
        /*03f4*/ 	.word	0x00006420


	//   ....[24]....
        /*03f8*/ 	.word	0x00006db0


	//   ....[25]....
        /*03fc*/ 	.word	0x00006ea0


	//   ....[26]....
        /*0400*/ 	.word	0x00007280


	//   ....[27]....
        /*0404*/ 	.word	0x000078a0


	//   ....[28]....
        /*0408*/ 	.word	0x000078f0


	//   ....[29]....
        /*040c*/ 	.word	0x00007b90


	//   ....[30]....
        /*0410*/ 	.word	0x00009250


	//   ....[31]....
        /*0414*/ 	.word	0x00009260


	//   ....[32]....
        /*0418*/ 	.word	0x00009280


	//   ....[33]....
        /*041c*/ 	.word	0x00009710


	//   ....[34]....
        /*0420*/ 	.word	0x00009800


	//   ....[35]....
        /*0424*/ 	.word	0x00009c40


	//   ....[36]....
        /*0428*/ 	.word	0x0000aa90


	//   ....[37]....
        /*042c*/ 	.word	0x0000aae0


	//   ....[38]....
        /*0430*/ 	.word	0x0000b1c0


	//   ....[39]....
        /*0434*/ 	.word	0x0000b210


	//   ....[40]....
        /*0438*/ 	.word	0x0000c4a0


	//   ....[41]....
        /*043c*/ 	.word	0x0000c4d0


	//   ....[42]....
        /*0440*/ 	.word	0x0000c7a0


	//   ....[43]....
        /*0444*/ 	.word	0x0000c7e0


	//----- nvinfo : EIATTR_VRC_CTA_INIT_COUNT
	.align		4
.L_73:
        /*0448*/ 	.byte	0x02, 0x4a
        /*044a*/ 	.byte	0x80
	.zero		1


	//----- nvinfo : EIATTR_MBARRIER_INSTR_OFFSETS
	.align		4
        /*044c*/ 	.byte	0x04, 0x39
        /*044e*/ 	.short	(.L_75 - .L_74)


	//   ....[0]....
.L_74:
        /*0450*/ 	.word	0x00002060
        /*0454*/ 	.word	0x00000002
        /*0458*/ 	.word	0x000383e0
        /*045c*/ 	.short	0x010a
        /*045e*/ 	.byte	0xff
	.zero		1


	//   ....[1]....
        /*0460*/ 	.word	0x00002440
        /*0464*/ 	.word	0x00000002
        /*0468*/ 	.word	0x00038390
        /*046c*/ 	.short	0x010a
        /*046e*/ 	.byte	0xff
	.zero		1


	//   ....[2]....
        /*0470*/ 	.word	0x00002490
        /*0474*/ 	.word	0x00000002
        /*0478*/ 	.word	0x00038400
        /*047c*/ 	.short	0x0101
        /*047e*/ 	.byte	0xff
	.zero		1


	//   ....[3]....
        /*0480*/ 	.word	0x00002e50
        /*0484*/ 	.word	0x00000002
        /*0488*/ 	.word	0x00038360
        /*048c*/ 	.short	0x010a
        /*048e*/ 	.byte	0xff
	.zero		1


	//   ....[4]....
        /*0490*/ 	.word	0x00002eb0
        /*0494*/ 	.word	0x00000002
        /*0498*/ 	.word	0x00038430
        /*049c*/ 	.short	0x0101
        /*049e*/ 	.byte	0xff
	.zero		1


	//   ....[5]....
        /*04a0*/ 	.word	0x00002ec0
        /*04a4*/ 	.word	0x00000002
        /*04a8*/ 	.word	0x00038350
        /*04ac*/ 	.short	0x010a
        /*04ae*/ 	.byte	0xff
	.zero		1


	//   ....[6]....
        /*04b0*/ 	.word	0x00003140
        /*04b4*/ 	.word	0x00000002
        /*04b8*/ 	.word	0x00038440
        /*04bc*/ 	.short	0x0107
        /*04be*/ 	.byte	0xff
	.zero		1


	//   ....[7]....
        /*04c0*/ 	.word	0x000044a0
        /*04c4*/ 	.word	0x0000000b
        /*04c8*/ 	.word	0x00038300
        /*04cc*/ 	.short	0x010a
        /*04ce*/ 	.byte	0xff
	.zero		1


	//   ....[8]....
        /*04d0*/ 	.word	0x000044d0
        /*04d4*/ 	.word	0x00000002
        /*04d8*/ 	.word	0x00038420
        /*04dc*/ 	.short	0x010a
        /*04de*/ 	.byte	0xff
	.zero		1


	//   ....[9]....
        /*04e0*/ 	.word	0x00004920
        /*04e4*/ 	.word	0x00000002
        /*04e8*/ 	.word	0x00038440
        /*04ec*/ 	.short	0x010a
        /*04ee*/ 	.byte	0xff
	.zero		1


	//   ....[10]....
        /*04f0*/ 	.word	0x00004b80
        /*04f4*/ 	.word	0x00000002
        /*04f8*/ 	.word	0x00038440
        /*04fc*/ 	.short	0x010a
        /*04fe*/ 	.byte	0xff
	.zero		1


	//   ....[11]....
        /*0500*/ 	.word	0x00004be0
        /*0504*/ 	.word	0x0000000b
        /*0508*/ 	.word	0x00038330
        /*050c*/ 	.short	0x0101
        /*050e*/ 	.byte	0xff
	.zero		1


	//   ....[12]....
        /*0510*/ 	.word	0x00005b10
        /*0514*/ 	.word	0x000000ff
        /*0518*/ 	.word	0x00038330
        /*051c*/ 	.short	0x010a
        /*051e*/ 	.byte	0x3f
	.zero		1


	//   ....[13]....
        /*0520*/ 	.word	0x00006be0
        /*0524*/ 	.word	0x000000ff
        /*0528*/ 	.word	0x00038320
        /*052c*/ 	.short	0x010a
        /*052e*/ 	.byte	0x40
	.zero		1


	//   ....[14]....
        /*0530*/ 	.word	0x000070e0
        /*0534*/ 	.word	0x00000002
        /*0538*/ 	.word	0x000383c0
        /*053c*/ 	.short	0x010a
        /*053e*/ 	.byte	0xff
	.zero		1


	//   ....[15]....
        /*0540*/ 	.word	0x00007100
        /*0544*/ 	.word	0x00000002
        /*0548*/ 	.word	0x000383b0
        /*054c*/ 	.short	0x010a
        /*054e*/ 	.byte	0xff
	.zero		1


	//   ....[16]....
        /*0550*/ 	.word	0x00007230
        /*0554*/ 	.word	0x0000000b
        /*0558*/ 	.word	0x00038310
        /*055c*/ 	.short	0x010a
        /*055e*/ 	.byte	0xff
	.zero		1


	//   ....[17]....
        /*0560*/ 	.word	0x00007260
        /*0564*/ 	.word	0x00000002
        /*0568*/ 	.word	0x000383f0
        /*056c*/ 	.short	0x010a
        /*056e*/ 	.byte	0xff
	.zero		1


	//   ....[18]....
        /*0570*/ 	.word	0x000075b0
        /*0574*/ 	.word	0x00000002
        /*0578*/ 	.word	0x00038400
        /*057c*/ 	.short	0x010a
        /*057e*/ 	.byte	0xff
	.zero		1


	//   ....[19]....
        /*0580*/ 	.word	0x000077d0
        /*0584*/ 	.word	0x00000002
        /*0588*/ 	.word	0x00038400
        /*058c*/ 	.short	0x010a
        /*058e*/ 	.byte	0xff
	.zero		1


	//   ....[20]....
        /*0590*/ 	.word	0x00007830
        /*0594*/ 	.word	0x0000000b
        /*0598*/ 	.word	0x00038320
        /*059c*/ 	.short	0x0101
        /*059e*/ 	.byte	0xff
	.zero		1


	//   ....[21]....
        /*05a0*/ 	.word	0x00007870
        /*05a4*/ 	.word	0x00000002
        /*05a8*/ 	.word	0x000383e0
        /*05ac*/ 	.short	0x0101
        /*05ae*/ 	.byte	0xff
	.zero		1


	//   ....[22]....
        /*05b0*/ 	.word	0x00007880
        /*05b4*/ 	.word	0x00000002
        /*05b8*/ 	.word	0x000383d0
        /*05bc*/ 	.short	0x0101
        /*05be*/ 	.byte	0xff
	.zero		1


	//   ....[23]....
        /*05c0*/ 	.word	0x00007d40
        /*05c4*/ 	.word	0x000000ff
        /*05c8*/ 	.word	0x00038350
        /*05cc*/ 	.short	0x0100
        /*05ce*/ 	.byte	0x05
	.zero		1


	//   ....[24]....
        /*05d0*/ 	.word	0x00007d50
        /*05d4*/ 	.word	0x000000ff
        /*05d8*/ 	.word	0x00038360
        /*05dc*/ 	.short	0x0100
        /*05de*/ 	.byte	0x05
	.zero		1


	//   ....[25]....
        /*05e0*/ 	.word	0x00007df0
        /*05e4*/ 	.word	0x000000ff
        /*05e8*/ 	.word	0x00038370
        /*05ec*/ 	.short	0x0100
        /*05ee*/ 	.byte	0x05
	.zero		1


	//   ....[26]....
        /*05f0*/ 	.word	0x00007e60
        /*05f4*/ 	.word	0x000000ff
        /*05f8*/ 	.word	0x00038380
        /*05fc*/ 	.short	0x0100
        /*05fe*/ 	.byte	0x05
	.zero		1


	//   ....[27]....
        /*0600*/ 	.word	0x00007ef0
        /*0604*/ 	.word	0x000000ff
        /*0608*/ 	.word	0x00038300
        /*060c*/ 	.short	0x0100
        /*060e*/ 	.byte	0x05
	.zero		1


	//   ....[28]....
        /*0610*/ 	.word	0x00007fd0
        /*0614*/ 	.word	0x000000ff
        /*0618*/ 	.word	0x00038308
        /*061c*/ 	.short	0x0100
        /*061e*/ 	.byte	0x05
	.zero		1


	//   ....[29]....
        /*0620*/ 	.word	0x00007fe0
        /*0624*/ 	.word	0x000000ff
        /*0628*/ 	.word	0x00038390
        /*062c*/ 	.short	0x0100
        /*062e*/ 	.byte	0x05
	.zero		1


	//   ....[30]....
        /*0630*/ 	.word	0x00008090
        /*0634*/ 	.word	0x000000ff
        /*0638*/ 	.word	0x000383a0
        /*063c*/ 	.short	0x0100
        /*063e*/ 	.byte	0x05
	.zero		1


	//   ....[31]....
        /*0640*/ 	.word	0x000080a0
        /*0644*/ 	.word	0x000000ff
        /*0648*/ 	.word	0x00038310
        /*064c*/ 	.short	0x0100
        /*064e*/ 	.byte	0x05
	.zero		1


	//   ....[32]....
        /*0650*/ 	.word	0x00008180
        /*0654*/ 	.word	0x000000ff
        /*0658*/ 	.word	0x00038318
        /*065c*/ 	.short	0x0100
        /*065e*/ 	.byte	0x05
	.zero		1


	//   ....[33]....
        /*0660*/ 	.word	0x00008190
        /*0664*/ 	.word	0x000000ff
        /*0668*/ 	.word	0x000383b0
        /*066c*/ 	.short	0x0100
        /*066e*/ 	.byte	0x05
	.zero		1


	//   ....[34]....
        /*0670*/ 	.word	0x00008230
        /*0674*/ 	.word	0x000000ff
        /*0678*/ 	.word	0x000383c0
        /*067c*/ 	.short	0x0100
        /*067e*/ 	.byte	0x05
	.zero		1


	//   ....[35]....
        /*0680*/ 	.word	0x000082a0
        /*0684*/ 	.word	0x000000ff
        /*0688*/ 	.word	0x00000000
        /*068c*/ 	.short	0x0100
        /*068e*/ 	.byte	0x05
	.zero		1


	//   ....[36]....
        /*0690*/ 	.word	0x00008330
        /*0694*/ 	.word	0x000000ff
        /*0698*/ 	.word	0x000383d0
        /*069c*/ 	.short	0x0100
        /*069e*/ 	.byte	0x05
	.zero		1


	//   ....[37]....
        /*06a0*/ 	.word	0x000086a0
        /*06a4*/ 	.word	0x000000ff
        /*06a8*/ 	.word	0x00000000
        /*06ac*/ 	.short	0x0100
        /*06ae*/ 	.byte	0x05
	.zero		1


	//   ....[38]....
        /*06b0*/ 	.word	0x000086b0
        /*06b4*/ 	.word	0x000000ff
        /*06b8*/ 	.word	0x000383e0
        /*06bc*/ 	.short	0x0100
        /*06be*/ 	.byte	0x05
	.zero		1


	//   ....[39]....
        /*06c0*/ 	.word	0x000087a0
        /*06c4*/ 	.word	0x000000ff
        /*06c8*/ 	.word	0x00000000
        /*06cc*/ 	.short	0x0100
        /*06ce*/ 	.byte	0x05
	.zero		1


	//   ....[40]....
        /*06d0*/ 	.word	0x000087b0
        /*06d4*/ 	.word	0x000000ff
        /*06d8*/ 	.word	0x00038320
        /*06dc*/ 	.short	0x0100
        /*06de*/ 	.byte	0x05
	.zero		1


	//   ....[41]....
        /*06e0*/ 	.word	0x000088a0
        /*06e4*/ 	.word	0x000000ff
        /*06e8*/ 	.word	0x00000008
        /*06ec*/ 	.short	0x0100
        /*06ee*/ 	.byte	0x05
	.zero		1


	//   ....[42]....
        /*06f0*/ 	.word	0x000088b0
        /*06f4*/ 	.word	0x000000ff
        /*06f8*/ 	.word	0x00038328
        /*06fc*/ 	.short	0x0100
        /*06fe*/ 	.byte	0x05
	.zero		1


	//   ....[43]....
        /*0700*/ 	.word	0x000089a0
        /*0704*/ 	.word	0x000000ff
        /*0708*/ 	.word	0x00000000
        /*070c*/ 	.short	0x0100
        /*070e*/ 	.byte	0x05
	.zero		1


	//   ....[44]....
        /*0710*/ 	.word	0x000089b0
        /*0714*/ 	.word	0x000000ff
        /*0718*/ 	.word	0x000383f0
        /*071c*/ 	.short	0x0100
        /*071e*/ 	.byte	0x05
	.zero		1


	//   ....[45]....
        /*0720*/ 	.word	0x00008aa0
        /*0724*/ 	.word	0x000000ff
        /*0728*/ 	.word	0x00000000
        /*072c*/ 	.short	0x0100
        /*072e*/ 	.byte	0x05
	.zero		1


	//   ....[46]....
        /*0730*/ 	.word	0x00008ab0
        /*0734*/ 	.word	0x000000ff
        /*0738*/ 	.word	0x00038400
        /*073c*/ 	.short	0x0100
        /*073e*/ 	.byte	0x05
	.zero		1


	//   ....[47]....
        /*0740*/ 	.word	0x00008ba0
        /*0744*/ 	.word	0x000000ff
        /*0748*/ 	.word	0x00000000
        /*074c*/ 	.short	0x0100
        /*074e*/ 	.byte	0x05
	.zero		1


	//   ....[48]....
        /*0750*/ 	.word	0x00008bb0
        /*0754*/ 	.word	0x000000ff
        /*0758*/ 	.word	0x00038330
        /*075c*/ 	.short	0x0100
        /*075e*/ 	.byte	0x05
	.zero		1


	//   ....[49]....
        /*0760*/ 	.word	0x00008ca0
        /*0764*/ 	.word	0x000000ff
        /*0768*/ 	.word	0x00000008
        /*076c*/ 	.short	0x0100
        /*076e*/ 	.byte	0x05
	.zero		1


	//   ....[50]....
        /*0770*/ 	.word	0x00008cb0
        /*0774*/ 	.word	0x000000ff
        /*0778*/ 	.word	0x00038338
        /*077c*/ 	.short	0x0100
        /*077e*/ 	.byte	0x05
	.zero		1


	//   ....[51]....
        /*0780*/ 	.word	0x00008da0
        /*0784*/ 	.word	0x000000ff
        /*0788*/ 	.word	0x00000000
        /*078c*/ 	.short	0x0100
        /*078e*/ 	.byte	0x05
	.zero		1


	//   ....[52]....
        /*0790*/ 	.word	0x00008db0
        /*0794*/ 	.word	0x000000ff
        /*0798*/ 	.word	0x00038410
        /*079c*/ 	.short	0x0100
        /*079e*/ 	.byte	0x05
	.zero		1


	//   ....[53]....
        /*07a0*/ 	.word	0x00008ea0
        /*07a4*/ 	.word	0x000000ff
        /*07a8*/ 	.word	0x00038420
        /*07ac*/ 	.short	0x0100
        /*07ae*/ 	.byte	0x05
	.zero		1


	//   ....[54]....
        /*07b0*/ 	.word	0x00008eb0
        /*07b4*/ 	.word	0x000000ff
        /*07b8*/ 	.word	0x00000000
        /*07bc*/ 	.short	0x0100
        /*07be*/ 	.byte	0x05
	.zero		1


	//   ....[55]....
        /*07c0*/ 	.word	0x00008fa0
        /*07c4*/ 	.word	0x000000ff
        /*07c8*/ 	.word	0x00000000
        /*07cc*/ 	.short	0x0100
        /*07ce*/ 	.byte	0x05
	.zero		1


	//   ....[56]....
        /*07d0*/ 	.word	0x00008fb0
        /*07d4*/ 	.word	0x000000ff
        /*07d8*/ 	.word	0x00038430
        /*07dc*/ 	.short	0x0100
        /*07de*/ 	.byte	0x05
	.zero		1


	//   ....[57]....
        /*07e0*/ 	.word	0x000090a0
        /*07e4*/ 	.word	0x000000ff
        /*07e8*/ 	.word	0x00038440
        /*07ec*/ 	.short	0x0100
        /*07ee*/ 	.byte	0x05
	.zero		1


	//   ....[58]....
        /*07f0*/ 	.word	0x000090b0
        /*07f4*/ 	.word	0x000000ff
        /*07f8*/ 	.word	0x00000000
        /*07fc*/ 	.short	0x0100
        /*07fe*/ 	.byte	0x05
	.zero		1


	//   ....[59]....
        /*0800*/ 	.word	0x0000a650
        /*0804*/ 	.word	0x000000ff
        /*0808*/ 	.word	0x000383d0
        /*080c*/ 	.short	0x010a
        /*080e*/ 	.byte	0x05
	.zero		1


	//   ....[60]....
        /*0810*/ 	.word	0x0000a900
        /*0814*/ 	.word	0x000000ff
        /*0818*/ 	.word	0x000383a0
        /*081c*/ 	.short	0x010a
        /*081e*/ 	.byte	0x05
	.zero		1


	//   ....[61]....
        /*0820*/ 	.word	0x0000a950
        /*0824*/ 	.word	0x000000ff
        /*0828*/ 	.word	0x000383f0
        /*082c*/ 	.short	0x0101
        /*082e*/ 	.byte	0x05
	.zero		1


	//   ....[62]....
        /*0830*/ 	.word	0x0000b260
        /*0834*/ 	.word	0x000000ff
        /*0838*/ 	.word	0x00038380
        /*083c*/ 	.short	0x010a
        /*083e*/ 	.byte	0x05
	.zero		1


	//   ....[63]....
        /*0840*/ 	.word	0x0000b2c0
        /*0844*/ 	.word	0x000000ff
        /*0848*/ 	.word	0x00038410
        /*084c*/ 	.short	0x0101
        /*084e*/ 	.byte	0x05
	.zero		1


	//   ....[64]....
        /*0850*/ 	.word	0x0000b2d0
        /*0854*/ 	.word	0x000000ff
        /*0858*/ 	.word	0x00038370
        /*085c*/ 	.short	0x010a
        /*085e*/ 	.byte	0x05
	.zero		1


	//   ....[65]....
        /*0860*/ 	.word	0x0000b4c0
        /*0864*/ 	.word	0x000000ff
        /*0868*/ 	.word	0x00038420
        /*086c*/ 	.short	0x0107
        /*086e*/ 	.byte	0x05
	.zero		1


	//   ....[66]....
        /*0870*/ 	.word	0x0000c800
        /*0874*/ 	.word	0x00000002
        /*0878*/ 	.word	0x000383e0
        /*087c*/ 	.short	0x010a
        /*087e*/ 	.byte	0xff
	.zero		1


	//   ....[67]....
        /*0880*/ 	.word	0x0000c830
        /*0884*/ 	.word	0x00000002
        /*0888*/ 	.word	0x00038390
        /*088c*/ 	.short	0x010a
        /*088e*/ 	.byte	0xff
	.zero		1


	//   ....[68]....
        /*0890*/ 	.word	0x0000c860
        /*0894*/ 	.word	0x00000002
        /*0898*/ 	.word	0x00038360
        /*089c*/ 	.short	0x010a
        /*089e*/ 	.byte	0xff
	.zero		1


	//   ....[69]....
        /*08a0*/ 	.word	0x0000c890
        /*08a4*/ 	.word	0x00000002
        /*08a8*/ 	.word	0x00038350
        /*08ac*/ 	.short	0x010a
        /*08ae*/ 	.byte	0xff
	.zero		1


	//   ....[70]....
        /*08b0*/ 	.word	0x0000c8c0
        /*08b4*/ 	.word	0x0000000b
        /*08b8*/ 	.word	0x00038300
        /*08bc*/ 	.short	0x010a
        /*08be*/ 	.byte	0xff
	.zero		1


	//   ....[71]....
        /*08c0*/ 	.word	0x0000c8f0
        /*08c4*/ 	.word	0x00000002
        /*08c8*/ 	.word	0x00038420
        /*08cc*/ 	.short	0x010a
        /*08ce*/ 	.byte	0xff
	.zero		1


	//   ....[72]....
        /*08d0*/ 	.word	0x0000c920
        /*08d4*/ 	.word	0x00000002
        /*08d8*/ 	.word	0x00038440
        /*08dc*/ 	.short	0x010a
        /*08de*/ 	.byte	0xff
	.zero		1


	//   ....[73]....
        /*08e0*/ 	.word	0x0000c950
        /*08e4*/ 	.word	0x00000002
        /*08e8*/ 	.word	0x00038440
        /*08ec*/ 	.short	0x010a
        /*08ee*/ 	.byte	0xff
	.zero		1


	//   ....[74]....
        /*08f0*/ 	.word	0x0000c980
        /*08f4*/ 	.word	0x000000ff
        /*08f8*/ 	.word	0x00038330
        /*08fc*/ 	.short	0x010a
        /*08fe*/ 	.byte	0x3f
	.zero		1


	//   ....[75]....
        /*0900*/ 	.word	0x0000c9b0
        /*0904*/ 	.word	0x000000ff
        /*0908*/ 	.word	0x00038320
        /*090c*/ 	.short	0x010a
        /*090e*/ 	.byte	0x40
	.zero		1


	//   ....[76]....
        /*0910*/ 	.word	0x0000c9e0
        /*0914*/ 	.word	0x00000002
        /*0918*/ 	.word	0x000383c0
        /*091c*/ 	.short	0x010a
        /*091e*/ 	.byte	0xff
	.zero		1


	//   ....[77]....
        /*0920*/ 	.word	0x0000ca10
        /*0924*/ 	.word	0x00000002
        /*0928*/ 	.word	0x000383b0
        /*092c*/ 	.short	0x010a
        /*092e*/ 	.byte	0xff
	.zero		1


	//   ....[78]....
        /*0930*/ 	.word	0x0000ca40
        /*0934*/ 	.word	0x0000000b
        /*0938*/ 	.word	0x00038310
        /*093c*/ 	.short	0x010a
        /*093e*/ 	.byte	0xff
	.zero		1


	//   ....[79]....
        /*0940*/ 	.word	0x0000ca70
        /*0944*/ 	.word	0x00000002
        /*0948*/ 	.word	0x000383f0
        /*094c*/ 	.short	0x010a
        /*094e*/ 	.byte	0xff
	.zero		1


	//   ....[80]....
        /*0950*/ 	.word	0x0000caa0
        /*0954*/ 	.word	0x00000002
        /*0958*/ 	.word	0x00038400
        /*095c*/ 	.short	0x010a
        /*095e*/ 	.byte	0xff
	.zero		1


	//   ....[81]....
        /*0960*/ 	.word	0x0000cad0
        /*0964*/ 	.word	0x00000002
        /*0968*/ 	.word	0x00038400
        /*096c*/ 	.short	0x010a
        /*096e*/ 	.byte	0xff
	.zero		1


	//   ....[82]....
        /*0970*/ 	.word	0x0000cb00
        /*0974*/ 	.word	0x000000ff
        /*0978*/ 	.word	0x000383d0
        /*097c*/ 	.short	0x010a
        /*097e*/ 	.byte	0x05
	.zero		1


	//   ....[83]....
        /*0980*/ 	.word	0x0000cb30
        /*0984*/ 	.word	0x000000ff
        /*0988*/ 	.word	0x000383a0
        /*098c*/ 	.short	0x010a
        /*098e*/ 	.byte	0x05
	.zero		1


	//   ....[84]....
        /*0990*/ 	.word	0x0000cb60
        /*0994*/ 	.word	0x000000ff
        /*0998*/ 	.word	0x00038380
        /*099c*/ 	.short	0x010a
        /*099e*/ 	.byte	0x05
	.zero		1


	//   ....[85]....
        /*09a0*/ 	.word	0x0000cb90
        /*09a4*/ 	.word	0x000000ff
        /*09a8*/ 	.word	0x00038370
        /*09ac*/ 	.short	0x010a
        /*09ae*/ 	.byte	0x05
	.zero		1


	//----- nvinfo : EIATTR_NUM_MBARRIERS
	.align		4
.L_75:
        /*09b0*/ 	.byte	0x03, 0x38
        /*09b2*/ 	.short	0x0024


	//----- nvinfo : EIATTR_EXIT_INSTR_OFFSETS
	.align		4
        /*09b4*/ 	.byte	0x04, 0x1c
        /*09b6*/ 	.short	(.L_77 - .L_76)


	//   ....[0]....
.L_76:
        /*09b8*/ 	.word	0x0000c7f0


	//----- nvinfo : EIATTR_INDIRECT_BRANCH_TARGETS
	.align		4
.L_77:
        /*09bc*/ 	.byte	0x04, 0x34
        /*09be*/ 	.short	(.L_79 - .L_78)


	//   ....[0]....
.L_78:
        /*09c0*/ 	.word	.L_x_220@srel
        /*09c4*/ 	.short	0x0
        /*09c6*/ 	.short	0x0
        /*09c8*/ 	.word	0x6
        /*09cc*/ 	.word	.L_x_221@srel
        /*09d0*/ 	.word	.L_x_222@srel
        /*09d4*/ 	.word	.L_x_223@srel
        /*09d8*/ 	.word	.L_x_224@srel
        /*09dc*/ 	.word	.L_x_225@srel
        /*09e0*/ 	.word	.L_x_226@srel


	//----- nvinfo : EIATTR_REQNTID
	.align		4
.L_79:
        /*09e4*/ 	.byte	0x04, 0x10
        /*09e6*/ 	.short	(.L_81 - .L_80)
.L_80:
        /*09e8*/ 	.word	0x00000280
        /*09ec*/ 	.word	0x00000001
        /*09f0*/ 	.word	0x00000001


	//----- nvinfo : EIATTR_CRS_STACK_SIZE
	.align		4
.L_81:
        /*09f4*/ 	.byte	0x04, 0x1e
        /*09f6*/ 	.short	(.L_83 - .L_82)
.L_82:
        /*09f8*/ 	.word	0x00000000


	//----- nvinfo : EIATTR_CBANK_PARAM_SIZE
	.align		4
.L_83:
        /*09fc*/ 	.byte	0x03, 0x19
        /*09fe*/ 	.short	0x0078


	//----- nvinfo : EIATTR_PARAM_CBANK
	.align		4
        /*0a00*/ 	.byte	0x04, 0x0a
        /*0a02*/ 	.short	(.L_85 - .L_84)
	.align		4
.L_84:
        /*0a04*/ 	.word	index@(.nv.constant0._attn_fwd_tma_ws_persistent)
        /*0a08*/ 	.short	0x0380
        /*0a0a*/ 	.short	0x0078


	//----- nvinfo : EIATTR_SW_WAR
	.align		4
.L_85:
        /*0a0c*/ 	.byte	0x04, 0x36
        /*0a0e*/ 	.short	(.L_87 - .L_86)
.L_86:
        /*0a10*/ 	.word	0x00000008
.L_87:


//--------------------- .nv.compat                --------------------------
	.section	.nv.compat,"",@"SHT_CUDA_COMPAT_INFO"
	.align	4
        /*0000*/ 	.byte	0x02, 0x02, 0x03, 0x00, 0x02, 0x05, 0x05, 0x00, 0x02, 0x03, 0x03, 0x00, 0x02, 0x06, 0x01, 0x00


//--------------------- .nv.callgraph             --------------------------
	.section	.nv.callgraph,"",@"SHT_CUDA_CALLGRAPH"
	.align	4
	.sectionentsize	8
	.align		4
        /*0000*/ 	.word	0x00000000
	.align		4
        /*0004*/ 	.word	0xffffffff
	.align		4
        /*0008*/ 	.word	0x00000000
	.align		4
        /*000c*/ 	.word	0xfffffffe
	.align		4
        /*0010*/ 	.word	0x00000000
	.align		4
        /*0014*/ 	.word	0xfffffffd
	.align		4
        /*0018*/ 	.word	0x00000000
	.align		4
        /*001c*/ 	.word	0xfffffffc


//--------------------- .nv.constant4             --------------------------
	.section	.nv.constant4,"a",@progbits
	.align	8
	.align		8
.nv.constant4:
        /*0000*/ 	.dword	_$_str


//--------------------- .nv.constant2._attn_fwd_tma_ws_persistent --------------------------
	.section	.nv.constant2._attn_fwd_tma_ws_persistent,"a",@progbits
	.sectionflags	@""
	.align	4
.nv.constant2._attn_fwd_tma_ws_persistent:
        /*0000*/ 	.byte	0x20, 0x0c, 0x00, 0x00, 0xd0, 0x6d, 0x00, 0x00, 0xd0, 0x40, 0x00, 0x00, 0x10, 0x5d, 0x00, 0x00
        /*0010*/ 	.byte	0x50, 0x4c, 0x00, 0x00, 0xf0, 0xc7, 0x00, 0x00


//--------------------- .text._attn_fwd_tma_ws_persistent --------------------------
	.section	.text._attn_fwd_tma_ws_persistent,"ax",@progbits
	.align	128
        .global         _attn_fwd_tma_ws_persistent
        .type           _attn_fwd_tma_ws_persistent,@function
        .size           _attn_fwd_tma_ws_persistent,(.L_x_230 - _attn_fwd_tma_ws_persistent)
        .other          _attn_fwd_tma_ws_persistent,@"STO_CUDA_ENTRY STV_DEFAULT"
_attn_fwd_tma_ws_persistent:
.text._attn_fwd_tma_ws_persistent:
[----:B------:R-:W1:Y:S01]  /*0000*/  LDC R1, c[0x0][0x37c] ;  /* 0x0000df00ff017b82 */ /* 0x000e620000000800 */
[----:B------:R-:W2:Y:S07]  /*0010*/  S2R R19, SR_TID.X ;  /* 0x0000000000137919 */ /* 0x000eae0000002100 */
[----:B------:R-:W3:Y:S01]  /*0020*/  LDC.64 R2, c[0x0][0x3e0] ;  /* 0x0000f800ff027b82 */ /* 0x000ee20000000a00 */
[----:B-1----:R-:W-:Y:S01]  /*0030*/  VIADD R1, R1, 0xffffffd0 ;  /* 0xffffffd001017836 */ /* 0x002fe20000000000 */
[----:B------:R-:W-:Y:S01]  /*0040*/  UMOV UR4, 0x400 ;  /* 0x0000040000047882 */ /* 0x000fe20000000000 */
[----:B------:R-:W1:Y:S01]  /*0050*/  S2R R6, SR_CTAID.Y ;  /* 0x0000000000067919 */ /* 0x000e620000002600 */
[----:B------:R-:W4:Y:S04]  /*0060*/  S2R R7, SR_CTAID.Z ;  /* 0x0000000000077919 */ /* 0x000f280000002700 */
[----:B------:R-:W5:Y:S08]  /*0070*/  S2UR UR5, SR_CgaCtaId ;  /* 0x00000000000579c3 */ /* 0x000f700000008800 */
[----:B------:R-:W1:Y:S01]  /*0080*/  LDC.64 R86, c[0x0][0x3b0] ;  /* 0x0000ec00ff567b82 */ /* 0x000e620000000a00 */
[----:B---3--:R-:W-:-:S07]  /*0090*/  IMAD R14, R3, R2, RZ ;  /* 0x00000002030e7224 */ /* 0x008fce00078e02ff */
[----:B------:R-:W3:Y:S01]  /*00a0*/  LDC R9, c[0x0][0x3e8] ;  /* 0x0000fa00ff097b82 */ /* 0x000ee20000000800 */
[----:B------:R1:W-:Y:S01]  /*00b0*/  STL [R1+0x10], R14 ;  /* 0x0000100e01007387 */ /* 0x0003e20000100800 */
[----:B--2---:R-:W-:Y:S01]  /*00c0*/  SHF.R.U32.HI R0, RZ, 0x5, R19 ;  /* 0x00000005ff007819 */ /* 0x004fe20000011613 */
[----:B-----5:R-:W-:-:S05]  /*00d0*/  ULEA UR4, UR5, UR4, 0x18 ;  /* 0x0000000405047291 */ /* 0x020fca000f8ec0ff */
[----:B------:R-:W2:Y:S01]  /*00e0*/  LDC R67, c[0x0][0x398] ;  /* 0x0000e600ff437b82 */ /* 0x000ea20000000800 */
[----:B------:R-:W-:Y:S02]  /*00f0*/  LOP3.LUT R20, R19, 0x3f, RZ, 0xc0, !PT ;  /* 0x0000003f13147812 */ /* 0x000fe400078ec0ff */
[----:B------:R-:W-:Y:S02]  /*0100*/  R2UR UR12, R0 ;  /* 0x00000000000c72ca */ /* 0x000fe400000e0000 */
[----:B------:R-:W-:Y:S02]  /*0110*/  MOV R2, UR4 ;  /* 0x0000000400027c02 */ /* 0x000fe40008000f00 */
[----:B-1----:R-:W-:Y:S01]  /*0120*/  SHF.R.S32.HI R88, RZ, 0x1f, R86 ;  /* 0x0000001fff587819 */ /* 0x002fe20000011456 */
[----:B------:R-:W1:Y:S01]  /*0130*/  LDC R84, c[0x0][0x370] ;  /* 0x0000dc00ff547b82 */ /* 0x000e620000000800 */
[----:B------:R-:W-:-:S07]  /*0140*/  SHF.R.S32.HI R87, RZ, 0x1f, R87 ;  /* 0x0000001fff577819 */ /* 0x000fce0000011457 */
[----:B------:R-:W-:Y:S01]  /*0150*/  UISETP.GE.U32.AND UP0, UPT, UR12, 0x8, UPT ;  /* 0x000000080c00788c */ /* 0x000fe2000bf06070 */
[----:B------:R-:W1:Y:S01]  /*0160*/  LDC R8, c[0x0][0x374] ;  /* 0x0000dd00ff087b82 */ /* 0x000e620000000800 */
[C---:B---3--:R-:W-:Y:S01]  /*0170*/  ISETP.GE.AND P1, PT, R9.reuse, 0x1, PT ;  /* 0x000000010900780c */ /* 0x048fe20003f26270 */
[----:B------:R-:W-:-:S03]  /*0180*/  VIADD R0, R9, 0x7f ;  /* 0x0000007f09007836 */ /* 0x000fc60000000000 */
[----:B------:R-:W-:Y:S01]  /*0190*/  PLOP3.LUT P0, PT, PT, PT, UP0, 0x80, 0x8 ;  /* 0x000000000008781c */ /* 0x000fe20003f0f008 */
[----:B--2---:R-:W-:-:S12]  /*01a0*/  FMUL R67, R67, 1.4426950216293334961 ;  /* 0x3fb8aa3b43437820 */ /* 0x004fd80000400000 */
[----:B----4-:R-:W-:Y:S05]  /*01b0*/  @!P0 BRA `(.L_x_0) ;  /* 0x0000007400c08947 */ /* 0x010fea0003800000 */
[----:B------:R-:W2:Y:S01]  /*01c0*/  S2R R15, SR_CTAID.X ;  /* 0x00000000000f7919 */ /* 0x000ea20000002500 */
[----:B------:R-:W-:Y:S01]  /*01d0*/  LOP3.LUT R4, R19, 0x1, RZ, 0xc0, !PT ;  /* 0x0000000113047812 */ /* 0x000fe200078ec0ff */
[----:B-1----:R-:W-:Y:S01]  /*01e0*/  IMAD R5, R7, R8, R6 ;  /* 0x0000000807057224 */ /* 0x002fe200078e0206 */
[--C-:B------:R-:W-:Y:S01]  /*01f0*/  SHF.R.S32.HI R6, RZ, 0x1, R19.reuse ;  /* 0x00000001ff067819 */ /* 0x100fe20000011413 */
[----:B------:R-:W-:Y:S01]  /*0200*/  IMAD.SHL.U32 R10, R19, 0x40, RZ ;  /* 0x00000040130a7824 */ /* 0x000fe200078e00ff */
[----:B------:R-:W-:Y:S01]  /*0210*/  SHF.R.S32.HI R9, RZ, 0x2, R19 ;  /* 0x00000002ff097819 */ /* 0x000fe20000011413 */
[----:B------:R-:W-:Y:S01]  /*0220*/  IMAD.MOV R8, RZ, RZ, -R4 ;  /* 0x000000ffff087224 */ /* 0x000fe200078e0a04 */
[----:B------:R-:W-:Y:S01]  /*0230*/  ISETP.NE.U32.AND P0, PT, R4, 0x1, PT ;  /* 0x000000010400780c */ /* 0x000fe20003f05070 */
[----:B------:R-:W1:Y:S01]  /*0240*/  LDC.64 R12, c[0x0][0x3f0] ;  /* 0x0000fc00ff0c7b82 */ /* 0x000e620000000a00 */
[----:B------:R-:W-:Y:S01]  /*0250*/  SGXT R4, R6, 0x1 ;  /* 0x000000010604781a */ /* 0x000fe20000000200 */
[----:B------:R-:W-:Y:S01]  /*0260*/  VIADD R86, R2, 0x34000 ;  /* 0x0003400002567836 */ /* 0x000fe20000000000 */
[----:B------:R-:W-:Y:S01]  /*0270*/  SGXT R6, R9, 0x1 ;  /* 0x000000010906781a */ /* 0x000fe20000000200 */
[----:B------:R-:W-:Y:S01]  /*0280*/  UMOV UR4, URZ ;  /* 0x000000ff00047c82 */ /* 0x000fe20008000000 */
[----:B------:R-:W-:Y:S01]  /*0290*/  SHF.R.S32.HI R3, RZ, 0x1f, R0 ;  /* 0x0000001fff037819 */ /* 0x000fe20000011400 */
[----:B------:R-:W-:Y:S01]  /*02a0*/  UMOV UR5, URZ ;  /* 0x000000ff00057c82 */ /* 0x000fe20008000000 */
[C---:B------:R-:W-:Y:S01]  /*02b0*/  LOP3.LUT R16, R19.reuse, 0x10, RZ, 0xc0, !PT ;  /* 0x0000001013107812 */ /* 0x040fe200078ec0ff */
[----:B------:R-:W-:Y:S01]  /*02c0*/  UMOV UR6, URZ ;  /* 0x000000ff00067c82 */ /* 0x000fe20008000000 */
[----:B------:R-:W-:Y:S01]  /*02d0*/  LOP3.LUT R8, R8, 0x48, RZ, 0xc0, !PT ;  /* 0x0000004808087812 */ /* 0x000fe200078ec0ff */
[----:B------:R-:W-:Y:S01]  /*02e0*/  UMOV UR7, URZ ;  /* 0x000000ff00077c82 */ /* 0x000fe20008000000 */
[----:B------:R-:W-:Y:S01]  /*02f0*/  LOP3.LUT R9, R4, 0x90, RZ, 0xc0, !PT ;  /* 0x0000009004097812 */ /* 0x000fe200078ec0ff */
[----:B------:R-:W-:Y:S01]  /*0300*/  VIADD R89, R19, 0xfffffe00 ;  /* 0xfffffe0013597836 */ /* 0x000fe20000000000 */
[----:B------:R-:W-:-:S02]  /*0310*/  LOP3.LUT R11, R10, 0x200, RZ, 0xc0, !PT ;  /* 0x000002000a0b7812 */ /* 0x000fc400078ec0ff */
[----:B------:R-:W-:Y:S02]  /*0320*/  LOP3.LUT R6, R6, 0x120, RZ, 0xc0, !PT ;  /* 0x0000012006067812 */ /* 0x000fe400078ec0ff */
[----:B------:R-:W-:Y:S01]  /*0330*/  LEA.HI R68, R3, R0, RZ, 0x7 ;  /* 0x0000000003447211 */ /* 0x000fe200078f38ff */
[----:B------:R-:W-:Y:S01]  /*0340*/  IMAD.SHL.U32 R0, R16, 0x2, RZ ;  /* 0x0000000210007824 */ /* 0x000fe200078e00ff */
[----:B------:R-:W-:Y:S01]  /*0350*/  LOP3.LUT R10, R9, 0x10, R8, 0x1e, !PT ;  /* 0x00000010090a7812 */ /* 0x000fe200078e1e08 */
[----:B------:R-:W-:Y:S01]  /*0360*/  IMAD.SHL.U32 R3, R19, 0x20, RZ ;  /* 0x0000002013037824 */ /* 0x000fe200078e00ff */
[----:B------:R-:W-:Y:S02]  /*0370*/  LOP3.LUT R9, R9, R6, R11, 0xfe, !PT ;  /* 0x0000000609097212 */ /* 0x000fe400078efe0b */
[----:B------:R-:W-:Y:S01]  /*0380*/  LOP3.LUT R10, R6, R11, R10, 0xfe, !PT ;  /* 0x0000000b060a7212 */ /* 0x000fe200078efe0a */
[----:B--2---:R-:W-:Y:S01]  /*0390*/  IMAD R5, R5, R84, R15 ;  /* 0x0000005405057224 */ /* 0x004fe200078e020f */
[----:B------:R-:W-:-:S02]  /*03a0*/  LOP3.LUT R9, R0, R9, R8, 0x1e, !PT ;  /* 0x0000000900097212 */ /* 0x000fc400078e1e08 */
[--C-:B------:R-:W-:Y:S01]  /*03b0*/  LOP3.LUT R0, R0, 0x1800, R3.reuse, 0xf8, !PT ;  /* 0x0000180000007812 */ /* 0x100fe200078ef803 */
[----:B------:R-:W-:Y:S01]  /*03c0*/  IMAD R5, R5, 0x300, RZ ;  /* 0x0000030005057824 */ /* 0x000fe200078e02ff */
[----:B------:R-:W-:Y:S02]  /*03d0*/  LOP3.LUT R7, R19, 0xf, RZ, 0xc0, !PT ;  /* 0x0000000f13077812 */ /* 0x000fe400078ec0ff */
[--C-:B------:R-:W-:Y:S01]  /*03e0*/  LOP3.LUT R11, R0, 0x400, R3.reuse, 0xf8, !PT ;  /* 0x00000400000b7812 */ /* 0x100fe200078ef803 */
[----:B------:R-:W-:Y:S01]  /*03f0*/  VIADD R91, R5, 0x100 ;  /* 0x00000100055b7836 */ /* 0x000fe20000000000 */
[--C-:B------:R-:W-:Y:S02]  /*0400*/  LOP3.LUT R0, R9, 0x400, R3.reuse, 0xf8, !PT ;  /* 0x0000040009007812 */ /* 0x100fe400078ef803 */
[----:B------:R-:W-:Y:S02]  /*0410*/  LOP3.LUT R4, R19, 0x60, RZ, 0xc0, !PT ;  /* 0x0000006013047812 */ /* 0x000fe400078ec0ff */
[----:B------:R-:W-:Y:S01]  /*0420*/  LOP3.LUT R9, R0, 0x1800, R3, 0xf8, !PT ;  /* 0x0000180000097812 */ /* 0x000fe200078ef803 */
[C---:B------:R-:W-:Y:S01]  /*0430*/  VIADD R3, R5.reuse, 0x200 ;  /* 0x0000020005037836 */ /* 0x040fe20000000000 */
[----:B------:R-:W-:-:S02]  /*0440*/  IADD3 R0, PT, PT, R5, 0x280, RZ ;  /* 0x0000028005007810 */ /* 0x000fc40007ffe0ff */
[----:B------:R-:W-:Y:S02]  /*0450*/  IADD3 R5, PT, PT, R5, 0x180, RZ ;  /* 0x0000018005057810 */ /* 0x000fe40007ffe0ff */
[----:B-1----:R-:W-:Y:S02]  /*0460*/  IADD3 R17, P1, PT, R0, R12, RZ ;  /* 0x0000000c00117210 */ /* 0x002fe40007f3e0ff */
[----:B------:R-:W-:Y:S02]  /*0470*/  LEA R7, R7, R4, 0x1 ;  /* 0x0000000407077211 */ /* 0x000fe400078e08ff */
[-C--:B------:R-:W-:Y:S01]  /*0480*/  IADD3 R6, P3, PT, R91, R12.reuse, RZ ;  /* 0x0000000c5b067210 */ /* 0x080fe20007f7e0ff */
[----:B------:R-:W-:Y:S01]  /*0490*/  STL [R1+0x24], R17 ;  /* 0x0000241101007387 */ /* 0x000fe20000100800 */
[-C--:B------:R-:W-:Y:S01]  /*04a0*/  IADD3 R4, P4, PT, R5, R12.reuse, RZ ;  /* 0x0000000c05047210 */ /* 0x080fe20007f9e0ff */
[----:B------:R-:W-:Y:S01]  /*04b0*/  IMAD R63, R7, 0x4, R86 ;  /* 0x00000004073f7824 */ /* 0x000fe200078e0256 */
[----:B------:R-:W-:Y:S01]  /*04c0*/  IADD3 R16, P2, PT, R3, R12, RZ ;  /* 0x0000000c03107210 */ /* 0x000fe20007f5e0ff */
[----:B------:R-:W-:Y:S01]  /*04d0*/  STL [R1], R6 ;  /* 0x0000000601007387 */ /* 0x000fe20000100800 */
[----:B------:R-:W-:-:S02]  /*04e0*/  R2UR UR11, R2 ;  /* 0x00000000020b72ca */ /* 0x000fc400000e0000 */
[----:B------:R-:W-:Y:S01]  /*04f0*/  LOP3.LUT R11, R11, R10, RZ, 0x3c, !PT ;  /* 0x0000000a0b0b7212 */ /* 0x000fe200078e3cff */
[----:B------:R1:W-:Y:S01]  /*0500*/  STL [R1+0x4], R4 ;  /* 0x0000040401007387 */ /* 0x0003e20000100800 */
[-C--:B------:R-:W-:Y:S02]  /*0510*/  LEA.HI.X.SX32 R15, R0, R13.reuse, 0x1, P1 ;  /* 0x0000000d000f7211 */ /* 0x080fe400008f0eff */
[-C--:B------:R-:W-:Y:S01]  /*0520*/  LEA.HI.X.SX32 R10, R3, R13.reuse, 0x1, P2 ;  /* 0x0000000d030a7211 */ /* 0x080fe200010f0eff */
[----:B------:R-:W-:Y:S01]  /*0530*/  VIADD R3, R2, UR12 ;  /* 0x0000000c02037c36 */ /* 0x000fe20008000000 */
[--C-:B------:R-:W-:Y:S01]  /*0540*/  SHF.R.U32.HI R0, RZ, 0x7, R19.reuse ;  /* 0x00000007ff007819 */ /* 0x100fe20000011613 */
[----:B------:R-:W-:Y:S01]  /*0550*/  STL [R1+0x1c], R16 ;  /* 0x00001c1001007387 */ /* 0x000fe20000100800 */
[-C--:B------:R-:W-:Y:S01]  /*0560*/  LEA.HI.X.SX32 R92, R5, R13.reuse, 0x1, P4 ;  /* 0x0000000d055c7211 */ /* 0x080fe200020f0eff */
[----:B------:R-:W-:Y:S01]  /*0570*/  IMAD R5, R20, 0x4, R2 ;  /* 0x0000000414057824 */ /* 0x000fe200078e0202 */
[----:B------:R-:W-:Y:S01]  /*0580*/  SGXT.U32 R0, R0, 0x1 ;  /* 0x000000010000781a */ /* 0x000fe20000000000 */
[----:B------:R-:W-:Y:S01]  /*0590*/  STL [R1+0x20], R15 ;  /* 0x0000200f01007387 */ /* 0x000fe20000100800 */
[--C-:B-1----:R-:W-:Y:S01]  /*05a0*/  SHF.R.U32.HI R4, RZ, 0x1, R19.reuse ;  /* 0x00000001ff047819 */ /* 0x102fe20000011613 */
[----:B------:R-:W-:Y:S01]  /*05b0*/  UIADD3 UR8, UPT, UPT, UR11, 0x28000, URZ ;  /* 0x000280000b087890 */ /* 0x000fe2000fffe0ff */
[----:B------:R-:W-:Y:S01]  /*05c0*/  SHF.R.S32.HI R68, RZ, 0x7, R68 ;  /* 0x00000007ff447819 */ /* 0x000fe20000011444 */
[----:B------:R-:W-:Y:S01]  /*05d0*/  STL [R1+0x18], R10 ;  /* 0x0000180a01007387 */ /* 0x000fe20000100800 */
[----:B------:R-:W-:Y:S01]  /*05e0*/  LOP3.LUT R4, R4, 0x30, RZ, 0xc0, !PT ;  /* 0x0000003004047812 */ /* 0x000fe200078ec0ff */
[----:B------:R-:W-:Y:S01]  /*05f0*/  UIADD3 UR9, UPT, UPT, UR11, 0x2c000, URZ ;  /* 0x0002c0000b097890 */ /* 0x000fe2000fffe0ff */
[----:B------:R-:W-:Y:S01]  /*0600*/  R2UR UR18, R17 ;  /* 0x00000000111272ca */ /* 0x000fe200000e0000 */
[----:B------:R-:W-:Y:S01]  /*0610*/  STL [R1+0x28], R3 ;  /* 0x0000280301007387 */ /* 0x000fe20000100800 */
[----:B------:R-:W-:Y:S01]  /*0620*/  UIADD3 UR10, UPT, UPT, UR11, 0x20000, URZ ;  /* 0x000200000b0a7890 */ /* 0x000fe2000fffe0ff */
[----:B------:R-:W-:Y:S01]  /*0630*/  R2UR UR14, R16 ;  /* 0x00000000100e72ca */ /* 0x000fe200000e0000 */
[----:B------:R-:W-:Y:S01]  /*0640*/  USHF.R.U32.HI UR8, URZ, 0x4, UR8 ;  /* 0x00000004ff087899 */ /* 0x000fe20008011608 */
[----:B------:R1:W-:Y:S01]  /*0650*/  STL [R1+0x8], R5 ;  /* 0x0000080501007387 */ /* 0x0003e20000100800 */
[----:B------:R-:W-:Y:S01]  /*0660*/  UIADD3 UR11, UPT, UPT, UR11, 0x24000, URZ ;  /* 0x000240000b0b7890 */ /* 0x000fe2000fffe0ff */
[----:B------:R-:W-:Y:S01]  /*0670*/  R2UR UR19, R15 ;  /* 0x000000000f1372ca */ /* 0x000fe200000e0000 */
[----:B------:R-:W-:Y:S01]  /*0680*/  USHF.R.U32.HI UR9, URZ, 0x4, UR9 ;  /* 0x00000004ff097899 */ /* 0x000fe20008011609 */
[----:B------:R-:W-:Y:S01]  /*0690*/  R2UR UR15, R10 ;  /* 0x000000000a0f72ca */ /* 0x000fe200000e0000 */
[----:B------:R-:W-:Y:S01]  /*06a0*/  ULOP3.LUT UR8, UR8, 0x3fff, URZ, 0xc0, !UPT ;  /* 0x00003fff08087892 */ /* 0x000fe2000f8ec0ff */
[C---:B------:R-:W-:Y:S01]  /*06b0*/  LOP3.LUT R71, R9.reuse, 0x8, RZ, 0x3c, !PT ;  /* 0x0000000809477812 */ /* 0x040fe200078e3cff */
[----:B------:R-:W-:Y:S01]  /*06c0*/  USHF.R.U32.HI UR10, URZ, 0x4, UR10 ;  /* 0x00000004ff0a7899 */ /* 0x000fe2000801160a */
[----:B------:R-:W-:Y:S01]  /*06d0*/  LOP3.LUT R69, R9, 0x18, RZ, 0x3c, !PT ;  /* 0x0000001809457812 */ /* 0x000fe200078e3cff */
[----:B------:R-:W-:Y:S01]  /*06e0*/  USHF.R.U32.HI UR11, URZ, 0x4, UR11 ;  /* 0x00000004ff0b7899 */ /* 0x000fe2000801160b */
[----:B-1----:R-:W-:Y:S01]  /*06f0*/  LOP3.LUT R5, R7, R0, RZ, 0xfc, !PT ;  /* 0x0000000007057212 */ /* 0x002fe200078efcff */
[----:B------:R-:W-:Y:S01]  /*0700*/  ULOP3.LUT UR9, UR9, 0x3fff, URZ, 0xc0, !UPT ;  /* 0x00003fff09097892 */ /* 0x000fe2000f8ec0ff */
[----:B------:R-:W-:Y:S01]  /*0710*/  LOP3.LUT R7, R4, 0xf, R19, 0xf8, !PT ;  /* 0x0000000f04077812 */ /* 0x000fe200078ef813 */
[----:B------:R-:W-:Y:S01]  /*0720*/  UIADD3 UR60, UP0, UPT, UR8, 0x2000002, URZ ;  /* 0x02000002083c7890 */ /* 0x000fe2000ff1e0ff */
[C---:B------:R-:W-:Y:S01]  /*0730*/  IADD3 R90, PT, PT, R19.reuse, -0x220, RZ ;  /* 0xfffffde0135a7810 */ /* 0x040fe20007ffe0ff */
[----:B------:R-:W-:Y:S01]  /*0740*/  ULOP3.LUT UR10, UR10, 0x3fff, URZ, 0xc0, !UPT ;  /* 0x00003fff0a0a7892 */ /* 0x000fe2000f8ec0ff */
[----:B------:R-:W-:Y:S01]  /*0750*/  IADD3 R18, PT, PT, R19, -0x100, RZ ;  /* 0xffffff0013127810 */ /* 0x000fe20007ffe0ff */
[----:B------:R-:W-:Y:S01]  /*0760*/  IMAD R0, R7, 0x4, R2 ;  /* 0x0000000407007824 */ /* 0x000fe200078e0202 */
[----:B------:R-:W-:Y:S01]  /*0770*/  ULOP3.LUT UR11, UR11, 0x3fff, URZ, 0xc0, !UPT ;  /* 0x00003fff0b0b7892 */ /* 0x000fe2000f8ec0ff */
[----:B------:R-:W-:Y:S01]  /*0780*/  LEA.HI.X.SX32 R91, R91, R13, 0x1, P3 ;  /* 0x0000000d5b5b7211 */ /* 0x000fe200018f0eff */
[----:B------:R-:W-:Y:S01]  /*0790*/  ULOP3.LUT UR13, UR8, 0x2000000, URZ, 0xfc, !UPT ;  /* 0x02000000080d7892 */ /* 0x000fe2000f8efcff */
[----:B------:R-:W-:Y:S01]  /*07a0*/  LEA R3, R19, R2, 0x2 ;  /* 0x0000000213037211 */ /* 0x000fe200078e10ff */
[----:B------:R1:W-:Y:S01]  /*07b0*/  STL [R1+0xc], R0 ;  /* 0x00000c0001007387 */ /* 0x0003e20000100800 */
[----:B------:R-:W-:Y:S01]  /*07c0*/  ULOP3.LUT UR8, UR9, 0x2000000, URZ, 0xfc, !UPT ;  /* 0x0200000009087892 */ /* 0x000fe2000f8efcff */
[----:B------:R-:W-:Y:S01]  /*07d0*/  SHF.R.U32.HI R90, RZ, 0x5, R90 ;  /* 0x00000005ff5a7819 */ /* 0x000fe2000001165a */
[----:B------:R-:W-:Y:S01]  /*07e0*/  UIADD3 UR58, UP1, UPT, UR9, 0x2000002, URZ ;  /* 0x02000002093a7890 */ /* 0x000fe2000ff3e0ff */
[----:B------:R-:W-:Y:S01]  /*07f0*/  SHF.R.U32.HI R89, RZ, 0x5, R89 ;  /* 0x00000005ff597819 */ /* 0x000fe20000011659 */
[----:B------:R-:W-:Y:S01]  /*0800*/  UIADD3.X UR61, UPT, UPT, UR4, 0x40000040, URZ, UP0, !UPT ;  /* 0x40000040043d7890 */ /* 0x000fe200087fe4ff */
[----:B------:R-:W-:Y:S01]  /*0810*/  ISETP.GE.AND P1, PT, R18, 0x80, PT ;  /* 0x000000801200780c */ /* 0x000fe20003f26270 */
[----:B------:R-:W-:Y:S01]  /*0820*/  UIADD3 UR56, UP2, UPT, UR10, 0x2000002, URZ ;  /* 0x020000020a387890 */ /* 0x000fe2000ff5e0ff */
[----:B------:R-:W-:Y:S01]  /*0830*/  IMAD.U32 R74, RZ, RZ, UR8 ;  /* 0x00000008ff4a7e24 */ /* 0x000fe2000f8e00ff */
[----:B------:R-:W-:Y:S01]  /*0840*/  UIADD3 UR54, UP3, UPT, UR11, 0x2000002, URZ ;  /* 0x020000020b367890 */ /* 0x000fe2000ff7e0ff */
[----:B-1----:R-:W-:Y:S01]  /*0850*/  IMAD R0, R14, R68, RZ ;  /* 0x000000440e007224 */ /* 0x002fe200078e02ff */
[----:B------:R-:W-:Y:S01]  /*0860*/  UIADD3.X UR59, UPT, UPT, UR5, 0x40000040, URZ, UP1, !UPT ;  /* 0x40000040053b7890 */ /* 0x000fe20008ffe4ff */
[C---:B------:R-:W-:Y:S01]  /*0870*/  ISETP.NE.AND P5, PT, R18.reuse, RZ, PT ;  /* 0x000000ff1200720c */ /* 0x040fe20003fa5270 */
[----:B------:R-:W-:Y:S01]  /*0880*/  UIADD3.64 UR4, UPT, UPT, UR60, 0x4, URZ ;  /* 0x000000043c047897 */ /* 0x000fe2000fffe0ff */
[C---:B------:R-:W-:Y:S01]  /*0890*/  ISETP.GE.AND P2, PT, R18.reuse, 0x20, PT ;  /* 0x000000201200780c */ /* 0x040fe20003f46270 */
[----:B------:R1:W-:Y:S01]  /*08a0*/  STL [R1+0x14], R0 ;  /* 0x0000140001007387 */ /* 0x0003e20000100800 */
[----:B------:R-:W-:Y:S01]  /*08b0*/  UIADD3.X UR57, UPT, UPT, UR6, 0x40000040, URZ, UP2, !UPT ;  /* 0x4000004006397890 */ /* 0x000fe200097fe4ff */
[----:B------:R-:W-:Y:S01]  /*08c0*/  ISETP.LT.AND P0, PT, R18, 0x80, P0 ;  /* 0x000000801200780c */ /* 0x000fe20000701270 */
[----:B------:R-:W-:Y:S01]  /*08d0*/  UIADD3.X UR55, UPT, UPT, UR7, 0x40000040, URZ, UP3, !UPT ;  /* 0x4000004007377890 */ /* 0x000fe20009ffe4ff */
[----:B------:R-:W-:Y:S01]  /*08e0*/  IMAD.U32 R60, RZ, RZ, UR4 ;  /* 0x00000004ff3c7e24 */ /* 0x000fe2000f8e00ff */
[----:B------:R-:W-:Y:S01]  /*08f0*/  ULOP3.LUT UR8, UR10, 0x2000000, URZ, 0xfc, !UPT ;  /* 0x020000000a087892 */ /* 0x000fe2000f8efcff */
[----:B------:R-:W-:Y:S01]  /*0900*/  MOV R61, UR5 ;  /* 0x00000005003d7c02 */ /* 0x000fe20008000f00 */
[----:B------:R-:W-:Y:S01]  /*0910*/  UIADD3.64 UR6, UPT, UPT, UR60, 0x2, URZ ;  /* 0x000000023c067897 */ /* 0x000fe2000fffe0ff */
[----:B------:R-:W-:Y:S01]  /*0920*/  LEA R66, R5, R86, 0x2 ;  /* 0x0000005605427211 */ /* 0x000fe200078e10ff */
[----:B------:R-:W-:Y:S01]  /*0930*/  UIADD3.64 UR4, UPT, UPT, UR60, 0x200, URZ ;  /* 0x000002003c047897 */ /* 0x000fe2000fffe0ff */
[--C-:B------:R-:W-:Y:S01]  /*0940*/  IMAD R70, R11, 0x2, R2.reuse ;  /* 0x000000020b467824 */ /* 0x100fe200078e0202 */
[----:B------:R-:W-:Y:S01]  /*0950*/  LEA R72, R9, R2, 0x1 ;  /* 0x0000000209487211 */ /* 0x000fe200078e08ff */
[----:B------:R-:W-:Y:S01]  /*0960*/  IMAD.U32 R75, RZ, RZ, UR8 ;  /* 0x00000008ff4b7e24 */ /* 0x000fe2000f8e00ff */
[----:B------:R-:W-:Y:S01]  /*0970*/  MOV R64, UR6 ;  /* 0x0000000600407c02 */ /* 0x000fe20008000f00 */
[----:B------:R-:W-:Y:S01]  /*0980*/  IMAD.U32 R65, RZ, RZ, UR7 ;  /* 0x00000007ff417e24 */ /* 0x000fe2000f8e00ff */
[----:B------:R-:W-:Y:S01]  /*0990*/  ULOP3.LUT UR8, UR11, 0x2000000, URZ, 0xfc, !UPT ;  /* 0x020000000b087892 */ /* 0x000fe2000f8efcff */
[----:B------:R-:W-:Y:S01]  /*09a0*/  MOV R56, UR4 ;  /* 0x0000000400387c02 */ /* 0x000fe20008000f00 */
[----:B------:R-:W-:Y:S01]  /*09b0*/  UIADD3.64 UR6, UPT, UPT, UR60, 0x1fe, URZ ;  /* 0x000001fe3c067897 */ /* 0x000fe2000fffe0ff */
[----:B------:R-:W-:Y:S01]  /*09c0*/  IMAD.U32 R57, RZ, RZ, UR5 ;  /* 0x00000005ff397e24 */ /* 0x000fe2000f8e00ff */
[----:B------:R-:W-:Y:S01]  /*09d0*/  UIADD3.64 UR52, UPT, UPT, UR60, 0x202, URZ ;  /* 0x000002023c347897 */ /* 0x000fe2000fffe0ff */
[--C-:B------:R-:W-:Y:S01]  /*09e0*/  IMAD R71, R71, 0x2, R2.reuse ;  /* 0x0000000247477824 */ /* 0x100fe200078e0202 */
[----:B------:R-:W-:Y:S01]  /*09f0*/  UIADD3.64 UR50, UPT, UPT, UR60, 0x204, URZ ;  /* 0x000002043c327897 */ /* 0x000fe2000fffe0ff */
[----:B------:R-:W-:Y:S01]  /*0a00*/  IMAD R69, R69, 0x2, R2 ;  /* 0x0000000245457824 */ /* 0x000fe200078e0202 */
[----:B------:R-:W-:Y:S01]  /*0a10*/  UIADD3.64 UR48, UPT, UPT, UR58, 0x2, URZ ;  /* 0x000000023a307897 */ /* 0x000fe2000fffe0ff */
[----:B------:R-:W-:Y:S01]  /*0a20*/  IMAD.U32 R73, RZ, RZ, UR13 ;  /* 0x0000000dff497e24 */ /* 0x000fe2000f8e00ff */
[----:B------:R-:W-:Y:S01]  /*0a30*/  UIADD3.64 UR46, UPT, UPT, UR58, 0x4, URZ ;  /* 0x000000043a2e7897 */ /* 0x000fe2000fffe0ff */
[----:B------:R-:W-:Y:S01]  /*0a40*/  IMAD.U32 R76, RZ, RZ, UR8 ;  /* 0x00000008ff4c7e24 */ /* 0x000fe2000f8e00ff */
[----:B------:R-:W-:Y:S01]  /*0a50*/  UIADD3.64 UR44, UPT, UPT, UR58, 0x1fe, URZ ;  /* 0x000001fe3a2c7897 */ /* 0x000fe2000fffe0ff */
[----:B------:R-:W-:Y:S01]  /*0a60*/  IMAD.U32 R58, RZ, RZ, UR6 ;  /* 0x00000006ff3a7e24 */ /* 0x000fe2000f8e00ff */
[----:B------:R-:W-:Y:S01]  /*0a70*/  UIADD3.64 UR38, UPT, UPT, UR58, 0x200, URZ ;  /* 0x000002003a267897 */ /* 0x000fe2000fffe0ff */
[----:B------:R-:W-:Y:S01]  /*0a80*/  IMAD.U32 R59, RZ, RZ, UR7 ;  /* 0x00000007ff3b7e24 */ /* 0x000fe2000f8e00ff */
[----:B------:R-:W-:-:S02]  /*0a90*/  UIADD3.64 UR36, UPT, UPT, UR58, 0x202, URZ ;  /* 0x000002023a247897 */ /* 0x000fc4000fffe0ff */
[----:B------:R-:W-:Y:S02]  /*0aa0*/  UIADD3.64 UR34, UPT, UPT, UR58, 0x204, URZ ;  /* 0x000002043a227897 */ /* 0x000fe4000fffe0ff */
[----:B------:R-:W-:Y:S02]  /*0ab0*/  UIADD3.64 UR32, UPT, UPT, UR56, 0x2, URZ ;  /* 0x0000000238207897 */ /* 0x000fe4000fffe0ff */
[----:B------:R-:W-:Y:S02]  /*0ac0*/  UIADD3.64 UR30, UPT, UPT, UR56, 0x4, URZ ;  /* 0x00000004381e7897 */ /* 0x000fe4000fffe0ff */
[----:B------:R-:W-:Y:S02]  /*0ad0*/  UIADD3.64 UR28, UPT, UPT, UR56, 0x1fe, URZ ;  /* 0x000001fe381c7897 */ /* 0x000fe4000fffe0ff */
[----:B------:R-:W-:Y:S02]  /*0ae0*/  UIADD3.64 UR26, UPT, UPT, UR56, 0x200, URZ ;  /* 0x00000200381a7897 */ /* 0x000fe4000fffe0ff */
[----:B------:R-:W-:-:S02]  /*0af0*/  UIADD3.64 UR24, UPT, UPT, UR56, 0x202, URZ ;  /* 0x0000020238187897 */ /* 0x000fc4000fffe0ff */
[----:B------:R-:W-:Y:S02]  /*0b00*/  UIADD3.64 UR22, UPT, UPT, UR56, 0x204, URZ ;  /* 0x0000020438167897 */ /* 0x000fe4000fffe0ff */
[----:B------:R-:W-:Y:S02]  /*0b10*/  UIADD3.64 UR20, UPT, UPT, UR54, 0x2, URZ ;  /* 0x0000000236147897 */ /* 0x000fe4000fffe0ff */
[----:B------:R-:W-:Y:S02]  /*0b20*/  UIADD3.64 UR16, UPT, UPT, UR54, 0x4, URZ ;  /* 0x0000000436107897 */ /* 0x000fe4000fffe0ff */
[----:B------:R-:W-:Y:S02]  /*0b30*/  UIADD3.64 UR12, UPT, UPT, UR54, 0x1fe, URZ ;  /* 0x000001fe360c7897 */ /* 0x000fe4000fffe0ff */
[----:B------:R-:W-:Y:S02]  /*0b40*/  UIADD3.64 UR10, UPT, UPT, UR54, 0x200, URZ ;  /* 0x00000200360a7897 */ /* 0x000fe4000fffe0ff */
[----:B------:R-:W-:-:S02]  /*0b50*/  UIADD3.64 UR8, UPT, UPT, UR54, 0x202, URZ ;  /* 0x0000020236087897 */ /* 0x000fc4000fffe0ff */
[----:B-1----:R-:W-:-:S12]  /*0b60*/  UIADD3.64 UR6, UPT, UPT, UR54, 0x204, URZ ;  /* 0x0000020436067897 */ /* 0x002fd8000fffe0ff */
.L_x_1:
[----:B--2---:R-:W2:Y:S01]  /*0b70*/  LDL R0, [R1+0x28] ;  /* 0x0000280001007983 */ /* 0x004ea20000100800 */
[----:B------:R-:W-:Y:S06]  /*0b80*/  BAR.SYNC.DEFER_BLOCKING 0x1 ;  /* 0x0040000000007b1d */ /* 0x000fec0000010000 */
[----:B-12---:R-:W1:Y:S02]  /*0b90*/  LDS.U8 R0, [R0+0x38338] ;  /* 0x0383380000007984 */ /* 0x006e640000000000 */
[----:B-1----:R-:W-:-:S13]  /*0ba0*/  ISETP.GT.U32.AND P2, PT, R0, 0x5, PT ;  /* 0x000000050000780c */ /* 0x002fda0003f44070 */
[----:B------:R-:W-:Y:S08]  /*0bb0*/  @P2 BAR.SYNC.DEFER_BLOCKING 0x1 ;  /* 0x0040000000002b1d */ /* 0x000ff00000010000 */
[----:B------:R-:W-:Y:S06]  /*0bc0*/  @P2 BAR.SYNC.DEFER_BLOCKING 0x1 ;  /* 0x0040000000002b1d */ /* 0x000fec0000010000 */
[----:B---34-:R-:W-:Y:S05]  /*0bd0*/  @P2 BRA `(.L_x_1) ;  /* 0xfffffffc00e42947 */ /* 0x018fea000383ffff */
[----:B------:R-:W-:-:S04]  /*0be0*/  SHF.L.U32 R0, R0, 0x2, RZ ;  /* 0x0000000200007819 */ /* 0x000fc800000006ff */
[----:B------:R-:W1:Y:S02]  /*0bf0*/  LDC R4, c[0x2][R0] ;  /* 0x0080000000047b82 */ /* 0x000e640000000800 */
[----:B-1----:R-:W-:-:S04]  /*0c00*/  SHF.R.S32.HI R5, RZ, 0x1f, R4 ;  /* 0x0000001fff057819 */ /* 0x002fc80000011404 */
.L_x_220:
[----:B------:R-:W-:Y:S05]  /*0c10*/  BRX R4 -0xc20                                                                                                   (*"BRANCH_TARGETS .L_x_221,.L_x_222,.L_x_223,.L_x_224,.L_x_225,.L_x_226"*) ;  /* 0xfffffff004f87949 */ /* 0x000fea000383ffff */
.L_x_221:
[----:B------:R-:W2:Y:S01]  /*0c20*/  LDL R10, [R1+0x14] ;  /* 0x00001400010a7983 */ /* 0x000ea20000100800 */
[----:B------:R-:W-:Y:S01]  /*0c30*/  IABS R7, R84 ;  /* 0x0000005400077213 */ /* 0x000fe20000000000 */
[----:B------:R-:W1:Y:S01]  /*0c40*/  S2UR UR5, SR_CgaCtaId ;  /* 0x00000000000579c3 */ /* 0x000e620000008800 */
[----:B------:R-:W-:Y:S01]  /*0c50*/  UMOV UR4, 0x400 ;  /* 0x0000040000047882 */ /* 0x000fe20000000000 */
[----:B------:R-:W3:Y:S01]  /*0c60*/  S2R R8, SR_TID.X ;  /* 0x0000000000087919 */ /* 0x000ee20000002100 */
[----:B------:R-:W4:Y:S01]  /*0c70*/  I2F.RP R0, R7 ;  /* 0x0000000700007306 */ /* 0x000f220000209400 */
[----:B------:R-:W-:Y:S07]  /*0c80*/  BSSY.RECONVERGENT B0, `(.L_x_2) ;  /* 0x000002f000007945 */ /* 0x000fee0003800200 */
[----:B----4-:R-:W4:Y:S01]  /*0c90*/  MUFU.RCP R0, R0 ;  /* 0x0000000000007308 */ /* 0x010f220000001000 */
[----:B-1----:R-:W-:Y:S01]  /*0ca0*/  ULEA UR4, UR5, UR4, 0x18 ;  /* 0x0000000405047291 */ /* 0x002fe2000f8ec0ff */
[----:B---3--:R-:W-:-:S02]  /*0cb0*/  VIADD R8, R8, 0xffffff00 ;  /* 0xffffff0008087836 */ /* 0x008fc40000000000 */
[----:B----4-:R-:W-:-:S03]  /*0cc0*/  VIADD R4, R0, 0xffffffe ;  /* 0x0ffffffe00047836 */ /* 0x010fc60000000000 */
[----:B------:R-:W-:Y:S01]  /*0cd0*/  ISETP.GE.AND P4, PT, R8, 0x20, PT ;  /* 0x000000200800780c */ /* 0x000fe20003f86270 */
[----:B------:R1:W3:Y:S01]  /*0ce0*/  F2I.FTZ.U32.TRUNC.NTZ R5, R4 ;  /* 0x0000000400057305 */ /* 0x0002e2000021f000 */
[----:B------:R-:W4:Y:S01]  /*0cf0*/  S2R R8, SR_CTAID.X ;  /* 0x0000000000087919 */ /* 0x000f220000002500 */
[----:B-1----:R-:W-:Y:S02]  /*0d00*/  HFMA2 R4, -RZ, RZ, 0, 0 ;  /* 0x00000000ff047431 */ /* 0x002fe400000001ff */
[----:B---3--:R-:W-:-:S04]  /*0d10*/  IMAD.MOV R2, RZ, RZ, -R5 ;  /* 0x000000ffff027224 */ /* 0x008fc800078e0a05 */
[----:B------:R-:W-:Y:S01]  /*0d20*/  IMAD R9, R2, R7, RZ ;  /* 0x0000000702097224 */ /* 0x000fe200078e02ff */
[----:B------:R-:W-:-:S03]  /*0d30*/  IABS R2, R84 ;  /* 0x0000005400027213 */ /* 0x000fc60000000000 */
[----:B------:R-:W-:-:S04]  /*0d40*/  IMAD.HI.U32 R5, R5, R9, R4 ;  /* 0x0000000905057227 */ /* 0x000fc800078e0004 */
[----:B------:R-:W-:Y:S01]  /*0d50*/  IMAD.MOV R2, RZ, RZ, -R2 ;  /* 0x000000ffff027224 */ /* 0x000fe200078e0a02 */
[----:B--2---:R-:W-:-:S05]  /*0d60*/  IABS R0, R10 ;  /* 0x0000000a00007213 */ /* 0x004fca0000000000 */
[----:B------:R-:W-:-:S04]  /*0d70*/  IMAD.HI.U32 R5, R5, R0, RZ ;  /* 0x0000000005057227 */ /* 0x000fc800078e00ff */
[----:B------:R-:W-:Y:S02]  /*0d80*/  IMAD R0, R5, R2, R0 ;  /* 0x0000000205007224 */ /* 0x000fe400078e0200 */
[----:B------:R-:W-:-:S03]  /*0d90*/  IMAD.U32 R2, RZ, RZ, UR4 ;  /* 0x00000004ff027e24 */ /* 0x000fc6000f8e00ff */
[----:B------:R-:W-:Y:S02]  /*0da0*/  ISETP.GT.U32.AND P2, PT, R7, R0, PT ;  /* 0x000000000700720c */ /* 0x000fe40003f44070 */
[----:B------:R-:W1:Y:S04]  /*0db0*/  LDS R4, [R2+0x38008] ;  /* 0x0380080002047984 */ /* 0x000e680000000800 */
[----:B------:R-:W2:Y:S01]  /*0dc0*/  LDS R6, [R2+0x38000] ;  /* 0x0380000002067984 */ /* 0x000ea20000000800 */
[----:B------:R-:W-:Y:S06]  /*0dd0*/  BAR.SYNC.DEFER_BLOCKING 0x1 ;  /* 0x0040000000007b1d */ /* 0x000fec0000010000 */
[-C--:B------:R-:W-:Y:S01]  /*0de0*/  @!P2 IADD3 R0, PT, PT, R0, -R7.reuse, RZ ;  /* 0x800000070000a210 */ /* 0x080fe20007ffe0ff */
[----:B------:R-:W-:Y:S01]  /*0df0*/  @!P2 VIADD R5, R5, 0x1 ;  /* 0x000000010505a836 */ /* 0x000fe20000000000 */
[----:B------:R3:W-:Y:S02]  /*0e00*/  @!P4 STS [R3+0x33c00], RZ ;  /* 0x033c00ff0300c388 */ /* 0x0007e40000000800 */
[----:B------:R-:W-:-:S02]  /*0e10*/  ISETP.GE.U32.AND P3, PT, R0, R7, PT ;  /* 0x000000070000720c */ /* 0x000fc40003f66070 */
[----:B------:R-:W-:-:S04]  /*0e20*/  LOP3.LUT R0, R10, R84, RZ, 0x3c, !PT ;  /* 0x000000540a007212 */ /* 0x000fc800078e3cff */
[----:B------:R-:W-:-:S07]  /*0e30*/  ISETP.GE.AND P2, PT, R0, RZ, PT ;  /* 0x000000ff0000720c */ /* 0x000fce0003f46270 */
[----:B------:R-:W-:Y:S01]  /*0e40*/  @P3 VIADD R5, R5, 0x1 ;  /* 0x0000000105053836 */ /* 0x000fe20000000000 */
[----:B------:R-:W-:-:S04]  /*0e50*/  ISETP.NE.AND P3, PT, R84, RZ, PT ;  /* 0x000000ff5400720c */ /* 0x000fc80003f65270 */
[----:B------:R-:W-:Y:S02]  /*0e60*/  MOV R0, R5 ;  /* 0x0000000500007202 */ /* 0x000fe40000000f00 */
[----:B-1----:R-:W-:-:S03]  /*0e70*/  R2UR UR62, R4 ;  /* 0x00000000043e72ca */ /* 0x002fc600000e0000 */
[----:B------:R-:W-:Y:S01]  /*0e80*/  @!P2 IMAD.MOV R0, RZ, RZ, -R0 ;  /* 0x000000ffff00a224 */ /* 0x000fe200078e0a00 */
[----:B--2---:R-:W-:-:S03]  /*0e90*/  R2UR UR63, R6 ;  /* 0x00000000063f72ca */ /* 0x004fc600000e0000 */
[----:B------:R-:W-:-:S04]  /*0ea0*/  @!P3 LOP3.LUT R0, RZ, R84, RZ, 0x33, !PT ;  /* 0x00000054ff00b212 */ /* 0x000fc800078e33ff */
[C---:B------:R-:W-:Y:S01]  /*0eb0*/  IADD3 R5, PT, PT, -R0.reuse, RZ, RZ ;  /* 0x000000ff00057210 */ /* 0x040fe20007ffe1ff */
[----:B------:R-:W-:-:S04]  /*0ec0*/  VIADD R93, R0, 0x1 ;  /* 0x00000001005d7836 */ /* 0x000fc80000000000 */
[----:B------:R-:W-:-:S05]  /*0ed0*/  IMAD R4, R84, R5, R10 ;  /* 0x0000000554047224 */ /* 0x000fca00078e020a */
[----:B----4-:R-:W-:Y:S01]  /*0ee0*/  ISETP.GE.AND P2, PT, R8, R4, PT ;  /* 0x000000040800720c */ /* 0x010fe20003f46270 */
[----:B------:R-:W-:Y:S01]  /*0ef0*/  NOP ;  /* 0x0000000000007918 */ /* 0x000fe20000000000 */
[----:B---3--:R-:W-:Y:S11]  /*0f00*/  @P5 BRA `(.L_x_3) ;  /* 0x0000000000185947 */ /* 0x008ff60003800000 */
[----:B------:R-:W1:Y:S01]  /*0f10*/  LDS R6, [R86+0x8] ;  /* 0x0000080056067984 */ /* 0x000e620000000800 */
[----:B------:R-:W2:Y:S01]  /*0f20*/  LDC.64 R4, c[0x0][0x380] ;  /* 0x0000e000ff047b82 */ /* 0x000ea20000000a00 */
[----:B------:R-:W-:Y:S02]  /*0f30*/  IMAD.MOV.U32 R7, RZ, RZ, 0x70 ;  /* 0x00000070ff077424 */ /* 0x000fe400078e00ff */
[----:B--2---:R2:W-:Y:S03]  /*0f40*/  STS.64 [R86], R4 ;  /* 0x0000000456007388 */ /* 0x0045e60000000a00 */
[----:B-1----:R-:W-:-:S05]  /*0f50*/  LOP3.LUT R7, R6, 0x10, R7, 0xd8, !PT ;  /* 0x0000001006077812 */ /* 0x002fca00078ed807 */
[----:B------:R2:W-:Y:S02]  /*0f60*/  STS [R86+0x8], R7 ;  /* 0x0000080756007388 */ /* 0x0005e40000000800 */
.L_x_3:
[----:B------:R-:W-:Y:S05]  /*0f70*/  BSYNC.RECONVERGENT B0 ;  /* 0x0000000000007941 */ /* 0x000fea0003800200 */
.L_x_2:
[----:B------:R-:W-:Y:S04]  /*0f80*/  BSSY.RECONVERGENT B0, `(.L_x_4) ;  /* 0x0000038000007945 */ /* 0x000fe80003800200 */
[----:B------:R-:W-:Y:S01]  /*0f90*/  BSSY.RELIABLE B1, `(.L_x_5) ;  /* 0x0000033000017945 */ /* 0x000fe20003800100 */
[----:B------:R-:W-:Y:S01]  /*0fa0*/  @P2 IADD3 R93, PT, PT, R0, RZ, RZ ;  /* 0x000000ff005d2210 */ /* 0x000fe20007ffe0ff */
[----:B------:R-:W-:Y:S02]  /*0fb0*/  IMAD.MOV.U32 R83, RZ, RZ, RZ ;  /* 0x000000ffff537224 */ /* 0x000fe400078e00ff */
[----:B------:R-:W-:Y:S05]  /*0fc0*/  @P5 BRA `(.L_x_6) ;  /* 0x0000000000245947 */ /* 0x000fea0003800000 */
[----:B------:R-:W1:Y:S01]  /*0fd0*/  LDS R0, [R86+0x34] ;  /* 0x0000340056007984 */ /* 0x000e620000000800 */
[----:B--2---:R-:W-:-:S05]  /*0fe0*/  IMAD.MOV.U32 R5, RZ, RZ, 0x3f000000 ;  /* 0x3f000000ff057424 */ /* 0x004fca00078e00ff */
[----:B-1----:R-:W-:-:S05]  /*0ff0*/  LOP3.LUT R5, R0, 0xff000000, R5, 0xb8, !PT ;  /* 0xff00000000057812 */ /* 0x002fca00078eb805 */
[----:B------:R1:W-:Y:S01]  /*1000*/  STS [R86+0x34], R5 ;  /* 0x0000340556007388 */ /* 0x0003e20000000800 */
[----:B------:R-:W-:Y:S05]  /*1010*/  @P5 BRA `(.L_x_7) ;  /* 0x00000000001c5947 */ /* 0x000fea0003800000 */
[----:B------:R-:W2:Y:S01]  /*1020*/  LDS R0, [R86+0x38] ;  /* 0x0000380056007984 */ /* 0x000ea20000000800 */
[----:B-1----:R-:W-:-:S05]  /*1030*/  HFMA2 R5, -RZ, RZ, 0, 3.755092620849609375e-06 ;  /* 0x0000003fff057431 */ /* 0x002fca00000001ff */
[----:B--2---:R-:W-:-:S05]  /*1040*/  LOP3.LUT R5, R0, 0xff, R5, 0xb8, !PT ;  /* 0x000000ff00057812 */ /* 0x004fca00078eb805 */
[----:B------:R1:W-:Y:S02]  /*1050*/  STS [R86+0x38], R5 ;  /* 0x0000380556007388 */ /* 0x0003e40000000800 */
.L_x_6:
[----:B------:R-:W-:Y:S05]  /*1060*/  @P5 BRA `(.L_x_8) ;  /* 0x00000000001c5947 */ /* 0x000fea0003800000 */
[----:B-12---:R-:W-:-:S05]  /*1070*/  IMAD.MOV.U32 R5, RZ, RZ, 0x7f ;  /* 0x0000007fff057424 */ /* 0x006fca00078e00ff */
[----:B------:R2:W-:Y:S02]  /*1080*/  STS [R86+0x20], R5 ;  /* 0x0000200556007388 */ /* 0x0005e40000000800 */
.L_x_7:
[----:B------:R-:W-:Y:S05]  /*1090*/  @P5 BRA `(.L_x_9) ;  /* 0x0000000000285947 */ /* 0x000fea0003800000 */
[----:B------:R-:W3:Y:S01]  /*10a0*/  LDL R0, [R1+0x10] ;  /* 0x0000100001007983 */ /* 0x000ee20000100800 */
[----:B-12---:R-:W3:Y:S02]  /*10b0*/  LDC R5, c[0x0][0x3e8] ;  /* 0x0000fa00ff057b82 */ /* 0x006ee40000000800 */
[----:B---3--:R-:W-:-:S05]  /*10c0*/  IMAD R5, R0, R5, -0x1 ;  /* 0xffffffff00057424 */ /* 0x008fca00078e0205 */
[----:B------:R3:W-:Y:S02]  /*10d0*/  STS [R86+0x24], R5 ;  /* 0x0000240556007388 */ /* 0x0007e40000000800 */
.L_x_8:
[----:B------:R-:W-:Y:S05]  /*10e0*/  @P5 BRA `(.L_x_10) ;  /* 0x0000000000245947 */ /* 0x000fea0003800000 */
[----:B------:R-:W4:Y:S01]  /*10f0*/  LDS R0, [R86+0x1c] ;  /* 0x00001c0056007984 */ /* 0x000f220000000800 */
[----:B--2---:R-:W-:-:S05]  /*1100*/  IMAD.MOV.U32 R7, RZ, RZ, 0x10 ;  /* 0x00000010ff077424 */ /* 0x004fca00078e00ff */
[----:B------:R2:W-:Y:S01]  /*1110*/  STS [R86+0xc], R7 ;  /* 0x00000c0756007388 */ /* 0x0005e20000000800 */
[----:B-1-34-:R-:W-:-:S05]  /*1120*/  LOP3.LUT R5, R0, 0xf, RZ, 0xb8, !PT ;  /* 0x0000000f00057812 */ /* 0x01afca00078eb8ff */
[----:B------:R2:W-:Y:S02]  /*1130*/  STS [R86+0x1c], R5 ;  /* 0x00001c0556007388 */ /* 0x0005e40000000800 */
.L_x_9:
[----:B------:R-:W-:Y:S05]  /*1140*/  @P5 BRA `(.L_x_11) ;  /* 0x00000000001c5947 */ /* 0x000fea0003800000 */
[----:B------:R-:W3:Y:S02]  /*1150*/  LDS R0, [R86+0x34] ;  /* 0x0000340056007984 */ /* 0x000ee40000000800 */
[----:B-123--:R-:W-:-:S05]  /*1160*/  LOP3.LUT R5, R0, 0x7, RZ, 0xb8, !PT ;  /* 0x0000000700057812 */ /* 0x00efca00078eb8ff */
[----:B------:R4:W-:Y:S02]  /*1170*/  STS [R86+0x34], R5 ;  /* 0x0000340556007388 */ /* 0x0009e40000000800 */
.L_x_10:
[----:B------:R-:W-:Y:S05]  /*1180*/  @P5 BRA `(.L_x_12) ;  /* 0x0000000000205947 */ /* 0x000fea0003800000 */
[----:B-1234-:R-:W1:Y:S02]  /*1190*/  LDS R5, [R86+0x34] ;  /* 0x0000340056057984 */ /* 0x01ee640000000800 */
[----:B-1----:R-:W-:-:S05]  /*11a0*/  LOP3.LUT R5, R5, 0x38, RZ, 0xb8, !PT ;  /* 0x0000003805057812 */ /* 0x002fca00078eb8ff */
[----:B------:R3:W-:Y:S02]  /*11b0*/  STS [R86+0x34], R5 ;  /* 0x0000340556007388 */ /* 0x0007e40000000800 */
.L_x_11:
[----:B------:R-:W-:Y:S05]  /*11c0*/  @P5 BRA `(.L_x_13) ;  /* 0x0000000000205947 */ /* 0x000fea0003800000 */
[----:B------:R-:W4:Y:S01]  /*11d0*/  LDS R0, [R86+0x8] ;  /* 0x0000080056007984 */ /* 0x000f220000000800 */
[----:B-123--:R-:W-:-:S04]  /*11e0*/  MOV R5, 0x780 ;  /* 0x0000078000057802 */ /* 0x00efc80000000f00 */
[----:B----4-:R-:W-:-:S05]  /*11f0*/  LOP3.LUT R5, R0, 0x500, R5, 0xd8, !PT ;  /* 0x0000050000057812 */ /* 0x010fca00078ed805 */
[----:B------:R1:W-:Y:S02]  /*1200*/  STS [R86+0x8], R5 ;  /* 0x0000080556007388 */ /* 0x0003e40000000800 */
.L_x_12:
[----:B------:R-:W-:Y:S05]  /*1210*/  @P5 BRA `(.L_x_14) ;  /* 0x0000000000285947 */ /* 0x000fea0003800000 */
[----:B-1234-:R-:W1:Y:S02]  /*1220*/  LDS R5, [R86+0x8] ;  /* 0x0000080056057984 */ /* 0x01ee640000000800 */
[----:B-1----:R-:W-:-:S05]  /*1230*/  LOP3.LUT R5, R5, 0x1800, RZ, 0xb8, !PT ;  /* 0x0000180005057812 */ /* 0x002fca00078eb8ff */
[----:B------:R4:W-:Y:S02]  /*1240*/  STS [R86+0x8], R5 ;  /* 0x0000080556007388 */ /* 0x0009e40000000800 */
.L_x_13:
[----:B------:R-:W-:Y:S05]  /*1250*/  @P5 BREAK.RELIABLE B1 ;  /* 0x0000000000015942 */ /* 0x000fea0003800100 */
[----:B------:R-:W-:Y:S05]  /*1260*/  @P5 BRA `(.L_x_15) ;  /* 0x0000000000245947 */ /* 0x000fea0003800000 */
[----:B-1234-:R-:W1:Y:S01]  /*1270*/  LDS R5, [R86+0x8] ;  /* 0x0000080056057984 */ /* 0x01ee620000000800 */
[----:B------:R-:W-:-:S05]  /*1280*/  IMAD.MOV.U32 R0, RZ, RZ, 0x6000 ;  /* 0x00006000ff007424 */ /* 0x000fca00078e00ff */
[----:B-1----:R-:W-:-:S04]  /*1290*/  LOP3.LUT R0, R5, 0x6000, R0, 0xd8, !PT ;  /* 0x0000600005007812 */ /* 0x002fc800078ed800 */
[----:B------:R-:W-:-:S05]  /*12a0*/  LOP3.LUT R5, R0, 0x400000, RZ, 0xb8, !PT ;  /* 0x0040000000057812 */ /* 0x000fca00078eb8ff */
[----:B------:R1:W-:Y:S02]  /*12b0*/  STS [R86+0x8], R5 ;  /* 0x0000080556007388 */ /* 0x0003e40000000800 */
.L_x_14:
[----:B------:R-:W-:Y:S05]  /*12c0*/  BSYNC.RELIABLE B1 ;  /* 0x0000000000017941 */ /* 0x000fea0003800100 */
.L_x_5:
[----:B-1234-:R-:W1:Y:S02]  /*12d0*/  @!P5 LDS R5, [R86+0x8] ;  /* 0x000008005605d984 */ /* 0x01ee640000000800 */
[----:B-1----:R-:W-:-:S05]  /*12e0*/  @!P5 LOP3.LUT R5, R5, 0x8000, RZ, 0xb8, !PT ;  /* 0x000080000505d812 */ /* 0x002fca00078eb8ff */
[----:B------:R1:W-:Y:S02]  /*12f0*/  @!P5 STS [R86+0x8], R5 ;  /* 0x000008055600d388 */ /* 0x0003e40000000800 */
.L_x_15:
[----:B------:R-:W-:Y:S05]  /*1300*/  BSYNC.RECONVERGENT B0 ;  /* 0x0000000000007941 */ /* 0x000fea0003800200 */
.L_x_4:
[----:B------:R-:W-:Y:S05]  /*1310*/  WARPSYNC.ALL ;  /* 0x0000000000007948 */ /* 0x000fea0003800000 */
[----:B------:R-:W-:Y:S01]  /*1320*/  NOP ;  /* 0x0000000000007918 */ /* 0x000fe20000000000 */
[----:B------:R-:W-:Y:S05]  /*1330*/  @P4 BRA `(.L_x_16) ;  /* 0x0000000000404947 */ /* 0x000fea0003800000 */
[----:B--2---:R-:W2:Y:S01]  /*1340*/  LDL R6, [R1] ;  /* 0x0000000001067983 */ /* 0x004ea20000100800 */
[----:B------:R-:W-:Y:S05]  /*1350*/  WARPSYNC.ALL ;  /* 0x0000000000007948 */ /* 0x000fea0003800000 */
[----:B------:R-:W-:Y:S01]  /*1360*/  NOP ;  /* 0x0000000000007918 */ /* 0x000fe20000000000 */
[----:B------:R-:W1:Y:S02]  /*1370*/  S2R R0, SR_LANEID ;  /* 0x0000000000007919 */ /* 0x000e640000000000 */
[----:B-1-34-:R-:W-:-:S05]  /*1380*/  IMAD.SHL.U32 R5, R0, 0x4, RZ ;  /* 0x0000000400057824 */ /* 0x01afca00078e00ff */
[----:B------:R-:W-:-:S05]  /*1390*/  IADD3 R0, PT, PT, R86, R5, RZ ;  /* 0x0000000556007210 */ /* 0x000fca0007ffe0ff */
[----:B------:R-:W1:Y:S01]  /*13a0*/  LDS R7, [R0] ;  /* 0x0000000000077984 */ /* 0x000e620000000800 */
[----:B------:R-:W-:Y:S02]  /*13b0*/  R2UR UR5, R91 ;  /* 0x000000005b0572ca */ /* 0x000fe400000e0000 */
[----:B--2---:R-:W-:Y:S02]  /*13c0*/  R2UR UR4, R6 ;  /* 0x00000000060472ca */ /* 0x004fe400000e0000 */
[----:B------:R-:W-:-:S05]  /*13d0*/  IADD3 R4, P2, PT, R5, R6, RZ ;  /* 0x0000000605047210 */ /* 0x000fca0007f5e0ff */
[----:B------:R-:W-:-:S05]  /*13e0*/  IMAD.X R5, RZ, RZ, R91, P2 ;  /* 0x000000ffff057224 */ /* 0x000fca00010e065b */
[----:B-1----:R1:W5:Y:S01]  /*13f0*/  ATOMG.E.EXCH.STRONG.GPU PT, RZ, [R4], R7 ;  /* 0x0000000704ff73a8 */ /* 0x00236200041ee100 */
[----:B------:R-:W-:-:S04]  /*1400*/  DEPBAR {5,4,3,2,1,0} ;  /* 0x0000003f0000791a */ /* 0x000fc80000000000 */
[----:B------:R-:W2:Y:S02]  /*1410*/  CCTL.E.C.LDCU.IV.DEEP [UR4] ;  /* 0x0000000004007540 */ /* 0x000ea40009c08000 */
[----:B--2---:R1:W-:Y:S01]  /*1420*/  UTMACCTL.IV [UR4] ;  /* 0x00000000040079b9 */ /* 0x0043e20008000000 */
[----:B------:R-:W-:Y:S01]  /*1430*/  NOP ;  /* 0x0000000000007918 */ /* 0x000fe20000000000 */
.L_x_16:
[----:B------:R-:W-:Y:S05]  /*1440*/  WARPSYNC.ALL ;  /* 0x0000000000007948 */ /* 0x000fea0003800000 */
[----:B------:R-:W-:Y:S01]  /*1450*/  NOP ;  /* 0x0000000000007918 */ /* 0x000fe20000000000 */
[----:B-----5:R-:W-:Y:S06]  /*1460*/  BAR.SYNC.DEFER_BLOCKING 0x2, 0x100 ;  /* 0x0084000000007b1d */ /* 0x020fec0000010000 */
[----:B------:R-:W-:Y:S02]  /*1470*/  BSSY.RECONVERGENT B0, `(.L_x_17) ;  /* 0x000000b000007945 */ /* 0x000fe40003800200 */
[----:B------:R-:W-:Y:S06]  /*1480*/  BAR.SYNC.DEFER_BLOCKING 0x2, 0x100 ;  /* 0x0084000000007b1d */ /* 0x000fec0000010000 */
[----:B------:R1:W-:Y:S01]  /*1490*/  @!P4 STS [R3+0x33c00], RZ ;  /* 0x033c00ff0300c388 */ /* 0x0003e20000000800 */
[----:B------:R-:W-:Y:S01]  /*14a0*/  NOP ;  /* 0x0000000000007918 */ /* 0x000fe20000000000 */
[----:B------:R-:W-:Y:S05]  /*14b0*/  @P5 BRA `(.L_x_18) ;  /* 0x0000000000185947 */ /* 0x000fea0003800000 */
[----:B------:R-:W5:Y:S01]  /*14c0*/  LDS R0, [R86+0x8] ;  /* 0x0000080056007984 */ /* 0x000f620000000800 */
[----:B-1234-:R-:W1:Y:S01]  /*14d0*/  LDC.64 R4, c[0x0][0x3a8] ;  /* 0x0000ea00ff047b82 */ /* 0x01ee620000000a00 */
[----:B------:R-:W-:Y:S02]  /*14e0*/  IMAD.MOV.U32 R7, RZ, RZ, 0x70 ;  /* 0x00000070ff077424 */ /* 0x000fe400078e00ff */
[----:B-1----:R1:W-:Y:S03]  /*14f0*/  STS.64 [R86], R4 ;  /* 0x0000000456007388 */ /* 0x0023e60000000a00 */
[----:B-----5:R-:W-:-:S05]  /*1500*/  LOP3.LUT R7, R0, 0x10, R7, 0xd8, !PT ;  /* 0x0000001000077812 */ /* 0x020fca00078ed807 */
[----:B------:R1:W-:Y:S02]  /*1510*/  STS [R86+0x8], R7 ;  /* 0x0000080756007388 */ /* 0x0003e40000000800 */
.L_x_18:
[----:B-1----:R-:W-:Y:S05]  /*1520*/  BSYNC.RECONVERGENT B0 ;  /* 0x0000000000007941 */ /* 0x002fea0003800200 */
.L_x_17:
[----:B------:R-:W-:Y:S04]  /*1530*/  BSSY.RECONVERGENT B0, `(.L_x_19) ;  /* 0x0000036000007945 */ /* 0x000fe80003800200 */
[----:B------:R-:W-:Y:S04]  /*1540*/  BSSY.RELIABLE B1, `(.L_x_20) ;  /* 0x0000031000017945 */ /* 0x000fe80003800100 */
[----:B------:R-:W-:Y:S05]  /*1550*/  @P5 BRA `(.L_x_21) ;  /* 0x0000000000245947 */ /* 0x000fea0003800000 */
[----:B------:R-:W1:Y:S01]  /*1560*/  LDS R0, [R86+0x34] ;  /* 0x0000340056007984 */ /* 0x000e620000000800 */
[----:B--234-:R-:W-:-:S05]  /*1570*/  HFMA2 R5, -RZ, RZ, 1.75, 0 ;  /* 0x3f000000ff057431 */ /* 0x01cfca00000001ff */
[----:B-1----:R-:W-:-:S05]  /*1580*/  LOP3.LUT R5, R0, 0xff000000, R5, 0xb8, !PT ;  /* 0xff00000000057812 */ /* 0x002fca00078eb805 */
[----:B------:R1:W-:Y:S01]  /*1590*/  STS [R86+0x34], R5 ;  /* 0x0000340556007388 */ /* 0x0003e20000000800 */
[----:B------:R-:W-:Y:S05]  /*15a0*/  @P5 BRA `(.L_x_22) ;  /* 0x00000000001c5947 */ /* 0x000fea0003800000 */
[----:B-1----:R-:W1:Y:S01]  /*15b0*/  LDS R5, [R86+0x38] ;  /* 0x0000380056057984 */ /* 0x002e620000000800 */
[----:B------:R-:W-:-:S05]  /*15c0*/  IMAD.MOV.U32 R0, RZ, RZ, 0x3f ;  /* 0x0000003fff007424 */ /* 0x000fca00078e00ff */
[----:B-1----:R-:W-:-:S05]  /*15d0*/  LOP3.LUT R5, R5, 0xff, R0, 0xb8, !PT ;  /* 0x000000ff05057812 */ /* 0x002fca00078eb800 */
[----:B------:R1:W-:Y:S02]  /*15e0*/  STS [R86+0x38], R5 ;  /* 0x0000380556007388 */ /* 0x0003e40000000800 */
.L_x_21:
[----:B------:R-:W-:Y:S05]  /*15f0*/  @P5 BRA `(.L_x_23) ;  /* 0x00000000001c5947 */ /* 0x000fea0003800000 */
[----:B-1234-:R-:W-:-:S05]  /*1600*/  IMAD.MOV.U32 R5, RZ, RZ, 0x7f ;  /* 0x0000007fff057424 */ /* 0x01efca00078e00ff */
[----:B------:R2:W-:Y:S02]  /*1610*/  STS [R86+0x20], R5 ;  /* 0x0000200556007388 */ /* 0x0005e40000000800 */
.L_x_22:
[----:B------:R-:W-:Y:S05]  /*1620*/  @P5 BRA `(.L_x_24) ;  /* 0x0000000000285947 */ /* 0x000fea0003800000 */
[----:B------:R-:W3:Y:S01]  /*1630*/  LDL R4, [R1+0x10] ;  /* 0x0000100001047983 */ /* 0x000ee20000100800 */
[----:B------:R-:W3:Y:S02]  /*1640*/  LDC R0, c[0x0][0x3e8] ;  /* 0x0000fa00ff007b82 */ /* 0x000ee40000000800 */
[----:B-123--:R-:W-:-:S05]  /*1650*/  IMAD R5, R4, R0, -0x1 ;  /* 0xffffffff04057424 */ /* 0x00efca00078e0200 */
[----:B------:R1:W-:Y:S02]  /*1660*/  STS [R86+0x24], R5 ;  /* 0x0000240556007388 */ /* 0x0003e40000000800 */
.L_x_23:
[----:B------:R-:W-:Y:S05]  /*1670*/  @P5 BRA `(.L_x_25) ;  /* 0x0000000000245947 */ /* 0x000fea0003800000 */
[----:B------:R-:W5:Y:S01]  /*1680*/  LDS R0, [R86+0x1c] ;  /* 0x00001c0056007984 */ /* 0x000f620000000800 */
[----:B--2---:R-:W-:-:S05]  /*1690*/  MOV R7, 0x10 ;  /* 0x0000001000077802 */ /* 0x004fca0000000f00 */
[----:B------:R2:W-:Y:S01]  /*16a0*/  STS [R86+0xc], R7 ;  /* 0x00000c0756007388 */ /* 0x0005e20000000800 */
[----:B-1-345:R-:W-:-:S05]  /*16b0*/  LOP3.LUT R5, R0, 0xf, RZ, 0xb8, !PT ;  /* 0x0000000f00057812 */ /* 0x03afca00078eb8ff */
[----:B------:R2:W-:Y:S02]  /*16c0*/  STS [R86+0x1c], R5 ;  /* 0x00001c0556007388 */ /* 0x0005e40000000800 */
.L_x_24:
[----:B------:R-:W-:Y:S05]  /*16d0*/  @P5 BRA `(.L_x_26) ;  /* 0x00000000001c5947 */ /* 0x000fea0003800000 */
[----:B------:R-:W3:Y:S02]  /*16e0*/  LDS R0, [R86+0x34] ;  /* 0x0000340056007984 */ /* 0x000ee40000000800 */
[----:B-123--:R-:W-:-:S05]  /*16f0*/  LOP3.LUT R5, R0, 0x7, RZ, 0xb8, !PT ;  /* 0x0000000700057812 */ /* 0x00efca00078eb8ff */
[----:B------:R1:W-:Y:S02]  /*1700*/  STS [R86+0x34], R5 ;  /* 0x0000340556007388 */ /* 0x0003e40000000800 */
.L_x_25:
[----:B------:R-:W-:Y:S05]  /*1710*/  @P5 BRA `(.L_x_27) ;  /* 0x0000000000205947 */ /* 0x000fea0003800000 */
[----:B-1234-:R-:W1:Y:S02]  /*1720*/  LDS R5, [R86+0x34] ;  /* 0x0000340056057984 */ /* 0x01ee640000000800 */
[----:B-1----:R-:W-:-:S05]  /*1730*/  LOP3.LUT R5, R5, 0x38, RZ, 0xb8, !PT ;  /* 0x0000003805057812 */ /* 0x002fca00078eb8ff */
[----:B------:R3:W-:Y:S02]  /*1740*/  STS [R86+0x34], R5 ;  /* 0x0000340556007388 */ /* 0x0007e40000000800 */
.L_x_26:
[----:B------:R-:W-:Y:S05]  /*1750*/  @P5 BRA `(.L_x_28) ;  /* 0x0000000000205947 */ /* 0x000fea0003800000 */
[----:B------:R-:W4:Y:S01]  /*1760*/  LDS R0, [R86+0x8] ;  /* 0x0000080056007984 */ /* 0x000f220000000800 */
[----:B-123--:R-:W-:-:S05]  /*1770*/  IMAD.MOV.U32 R5, RZ, RZ, 0x780 ;  /* 0x00000780ff057424 */ /* 0x00efca00078e00ff */
[----:B----4-:R-:W-:-:S05]  /*1780*/  LOP3.LUT R5, R0, 0x500, R5, 0xd8, !PT ;  /* 0x0000050000057812 */ /* 0x010fca00078ed805 */
[----:B------:R1:W-:Y:S02]  /*1790*/  STS [R86+0x8], R5 ;  /* 0x0000080556007388 */ /* 0x0003e40000000800 */
.L_x_27:
[----:B------:R-:W-:Y:S05]  /*17a0*/  @P5 BRA `(.L_x_29) ;  /* 0x0000000000285947 */ /* 0x000fea0003800000 */
[----:B-1234-:R-:W1:Y:S02]  /*17b0*/  LDS R5, [R86+0x8] ;  /* 0x0000080056057984 */ /* 0x01ee640000000800 */
[----:B-1----:R-:W-:-:S05]  /*17c0*/  LOP3.LUT R5, R5, 0x1800, RZ, 0xb8, !PT ;  /* 0x0000180005057812 */ /* 0x002fca00078eb8ff */
[----:B------:R4:W-:Y:S02]  /*17d0*/  STS [R86+0x8], R5 ;  /* 0x0000080556007388 */ /* 0x0009e40000000800 */
.L_x_28:
[----:B------:R-:W-:Y:S05]  /*17e0*/  @P5 BREAK.RELIABLE B1 ;  /* 0x0000000000015942 */ /* 0x000fea0003800100 */
[----:B------:R-:W-:Y:S05]  /*17f0*/  @P5 BRA `(.L_x_30) ;  /* 0x0000000000245947 */ /* 0x000fea0003800000 */
[----:B------:R-:W5:Y:S01]  /*1800*/  LDS R0, [R86+0x8] ;  /* 0x0000080056007984 */ /* 0x000f620000000800 */
[----:B-1234-:R-:W-:-:S05]  /*1810*/  IMAD.MOV.U32 R5, RZ, RZ, 0x6000 ;  /* 0x00006000ff057424 */ /* 0x01efca00078e00ff */
[----:B-----5:R-:W-:-:S04]  /*1820*/  LOP3.LUT R0, R0, 0x6000, R5, 0xd8, !PT ;  /* 0x0000600000007812 */ /* 0x020fc800078ed805 */
[----:B------:R-:W-:-:S05]  /*1830*/  LOP3.LUT R5, R0, 0x400000, RZ, 0xb8, !PT ;  /* 0x0040000000057812 */ /* 0x000fca00078eb8ff */
[----:B------:R1:W-:Y:S02]  /*1840*/  STS [R86+0x8], R5 ;  /* 0x0000080556007388 */ /* 0x0003e40000000800 */
.L_x_29:
[----:B------:R-:W-:Y:S05]  /*1850*/  BSYNC.RELIABLE B1 ;  /* 0x0000000000017941 */ /* 0x000fea0003800100 */
.L_x_20:
[----:B-1234-:R-:W1:Y:S02]  /*1860*/  @!P5 LDS R5, [R86+0x8] ;  /* 0x000008005605d984 */ /* 0x01ee640000000800 */
[----:B-1----:R-:W-:-:S05]  /*1870*/  @!P5 LOP3.LUT R5, R5, 0x8000, RZ, 0xb8, !PT ;  /* 0x000080000505d812 */ /* 0x002fca00078eb8ff */
[----:B------:R1:W-:Y:S02]  /*1880*/  @!P5 STS [R86+0x8], R5 ;  /* 0x000008055600d388 */ /* 0x0003e40000000800 */
.L_x_30:
[----:B------:R-:W-:Y:S05]  /*1890*/  BSYNC.RECONVERGENT B0 ;  /* 0x0000000000007941 */ /* 0x000fea0003800200 */
.L_x_19:
[----:B------:R-:W-:Y:S05]  /*18a0*/  WARPSYNC.ALL ;  /* 0x0000000000007948 */ /* 0x000fea0003800000 */
[----:B------:R-:W-:Y:S01]  /*18b0*/  NOP ;  /* 0x0000000000007918 */ /* 0x000fe20000000000 */
[----:B------:R-:W-:Y:S05]  /*18c0*/  @P4 BRA `(.L_x_31) ;  /* 0x0000000000404947 */ /* 0x000fea0003800000 */
[----:B--2---:R-:W2:Y:S01]  /*18d0*/  LDL R6, [R1+0x4] ;  /* 0x0000040001067983 */ /* 0x004ea20000100800 */
[----:B------:R-:W-:Y:S05]  /*18e0*/  WARPSYNC.ALL ;  /* 0x0000000000007948 */ /* 0x000fea0003800000 */
[----:B------:R-:W-:Y:S01]  /*18f0*/  NOP ;  /* 0x0000000000007918 */ /* 0x000fe20000000000 */
[----:B------:R-:W1:Y:S02]  /*1900*/  S2R R0, SR_LANEID ;  /* 0x0000000000007919 */ /* 0x000e640000000000 */
[----:B-1-34-:R-:W-:-:S05]  /*1910*/  SHF.L.U32 R5, R0, 0x2, RZ ;  /* 0x0000000200057819 */ /* 0x01afca00000006ff */
[----:B------:R-:W-:-:S06]  /*1920*/  IMAD.IADD R7, R86, 0x1, R5 ;  /* 0x0000000156077824 */ /* 0x000fcc00078e0205 */
        /* <DEDUP_REMOVED lines=10> */
.L_x_31:
[----:B------:R-:W-:Y:S01]  /*19d0*/  ISETP.GE.AND P2, PT, R93, 0x1, PT ;  /* 0x000000015d00780c */ /* 0x000fe20003f46270 */
[----:B------:R-:W-:Y:S05]  /*19e0*/  WARPSYNC.ALL ;  /* 0x0000000000007948 */ /* 0x000fea0003800000 */
[----:B------:R-:W-:Y:S01]  /*19f0*/  NOP ;  /* 0x0000000000007918 */ /* 0x000fe20000000000 */
[----:B-----5:R-:W-:Y:S06]  /*1a00*/  BAR.SYNC.DEFER_BLOCKING 0x2, 0x100 ;  /* 0x0084000000007b1d */ /* 0x020fec0000010000 */
[----:B------:R-:W-:Y:S05]  /*1a10*/  @!P2 BRA `(.L_x_32) ;  /* 0x0000002400a4a947 */ /* 0x000fea0003800000 */
[----:B------:R-:W-:Y:S02]  /*1a20*/  PLOP3.LUT P3, PT, PT, PT, PT, 0x8, 0x80 ;  /* 0x000000000080781c */ /* 0x000fe40003f6e170 */
[----:B------:R-:W-:-:S11]  /*1a30*/  MOV R82, R8 ;  /* 0x0000000800527202 */ /* 0x000fd60000000f00 */
.L_x_43:
[----:B-12---:R-:W-:Y:S01]  /*1a40*/  IABS R7, R68 ;  /* 0x0000004400077213 */ /* 0x006fe20000000000 */
[----:B------:R-:W1:Y:S03]  /*1a50*/  LDC R0, c[0x0][0x3e4] ;  /* 0x0000f900ff007b82 */ /* 0x000e660000000800 */
[----:B------:R-:W2:Y:S05]  /*1a60*/  I2F.RP R6, R7 ;  /* 0x0000000700067306 */ /* 0x000eaa0000209400 */
[----:B------:R-:W5:Y:S08]  /*1a70*/  LDC.64 R78, c[0x0][0x3b0] ;  /* 0x0000ec00ff4e7b82 */ /* 0x000f700000000a00 */
[----:B------:R-:W3:Y:S01]  /*1a80*/  LDC R10, c[0x0][0x3b8] ;  /* 0x0000ee00ff0a7b82 */ /* 0x000ee20000000800 */
[----:B--2---:R-:W2:Y:S02]  /*1a90*/  MUFU.RCP R6, R6 ;  /* 0x0000000600067308 */ /* 0x004ea40000001000 */
[----:B--2---:R-:W-:Y:S01]  /*1aa0*/  VIADD R4, R6, 0xffffffe ;  /* 0x0ffffffe06047836 */ /* 0x004fe20000000000 */
[----:B------:R-:W-:-:S05]  /*1ab0*/  IABS R6, R82 ;  /* 0x0000005200067213 */ /* 0x000fca0000000000 */
[----:B---34-:R2:W3:Y:S01]  /*1ac0*/  F2I.FTZ.U32.TRUNC.NTZ R5, R4 ;  /* 0x0000000400057305 */ /* 0x0184e2000021f000 */
[----:B------:R-:W-:Y:S01]  /*1ad0*/  SHF.R.S32.HI R10, RZ, 0x1f, R10 ;  /* 0x0000001fff0a7819 */ /* 0x000fe2000001140a */
[----:B--2---:R-:W-:Y:S02]  /*1ae0*/  HFMA2 R4, -RZ, RZ, 0, 0 ;  /* 0x00000000ff047431 */ /* 0x004fe400000001ff */
[----:B---3--:R-:W-:-:S04]  /*1af0*/  IMAD.MOV R8, RZ, RZ, -R5 ;  /* 0x000000ffff087224 */ /* 0x008fc800078e0a05 */
[----:B------:R-:W-:Y:S01]  /*1b00*/  IMAD R9, R8, R7, RZ ;  /* 0x0000000708097224 */ /* 0x000fe200078e02ff */
[----:B------:R-:W-:-:S03]  /*1b10*/  IABS R8, R68 ;  /* 0x0000004400087213 */ /* 0x000fc60000000000 */
[----:B------:R-:W-:Y:S01]  /*1b20*/  IMAD.HI.U32 R5, R5, R9, R4 ;  /* 0x0000000905057227 */ /* 0x000fe200078e0004 */
[----:B-1----:R-:W-:-:S03]  /*1b30*/  IABS R9, R0 ;  /* 0x0000000000097213 */ /* 0x002fc60000000000 */
[----:B------:R-:W-:Y:S02]  /*1b40*/  IMAD.MOV R4, RZ, RZ, -R8 ;  /* 0x000000ffff047224 */ /* 0x000fe400078e0a08 */
[----:B------:R-:W-:-:S04]  /*1b50*/  IMAD.HI.U32 R77, R5, R6, RZ ;  /* 0x00000006054d7227 */ /* 0x000fc800078e00ff */
[----:B------:R-:W-:Y:S02]  /*1b60*/  IMAD R4, R77, R4, R6 ;  /* 0x000000044d047224 */ /* 0x000fe400078e0206 */
[----:B------:R-:W1:Y:S03]  /*1b70*/  I2F.RP R6, R9 ;  /* 0x0000000900067306 */ /* 0x000e660000209400 */
[----:B------:R-:W-:-:S05]  /*1b80*/  ISETP.GT.U32.AND P2, PT, R7, R4, PT ;  /* 0x000000040700720c */ /* 0x000fca0003f44070 */
[----:B-1----:R-:W1:Y:S08]  /*1b90*/  MUFU.RCP R6, R6 ;  /* 0x0000000600067308 */ /* 0x002e700000001000 */
[----:B------:R-:W-:Y:S01]  /*1ba0*/  @!P2 IADD3 R4, PT, PT, R4, -R7, RZ ;  /* 0x800000070404a210 */ /* 0x000fe20007ffe0ff */
[----:B------:R-:W-:-:S03]  /*1bb0*/  @!P2 VIADD R77, R77, 0x1 ;  /* 0x000000014d4da836 */ /* 0x000fc60000000000 */
[----:B------:R-:W-:Y:S02]  /*1bc0*/  ISETP.GE.U32.AND P2, PT, R4, R7, PT ;  /* 0x000000070400720c */ /* 0x000fe40003f46070 */
[----:B------:R-:W-:-:S11]  /*1bd0*/  LOP3.LUT R4, R82, R68, RZ, 0x3c, !PT ;  /* 0x0000004452047212 */ /* 0x000fd600078e3cff */
[----:B------:R-:W-:Y:S01]  /*1be0*/  @P2 VIADD R77, R77, 0x1 ;  /* 0x000000014d4d2836 */ /* 0x000fe20000000000 */
[----:B------:R-:W-:Y:S01]  /*1bf0*/  ISETP.GE.AND P2, PT, R4, RZ, PT ;  /* 0x000000ff0400720c */ /* 0x000fe20003f46270 */
[----:B-1----:R-:W-:-:S04]  /*1c00*/  VIADD R4, R6, 0xffffffe ;  /* 0x0ffffffe06047836 */ /* 0x002fc80000000000 */
[----:B------:R1:W2:Y:S08]  /*1c10*/  F2I.FTZ.U32.TRUNC.NTZ R5, R4 ;  /* 0x0000000400057305 */ /* 0x0002b0000021f000 */
[----:B------:R-:W-:Y:S01]  /*1c20*/  @!P2 IADD3 R77, PT, PT, -R77, RZ, RZ ;  /* 0x000000ff4d4da210 */ /* 0x000fe20007ffe1ff */
[----:B-1----:R-:W-:Y:S01]  /*1c30*/  IMAD.MOV.U32 R4, RZ, RZ, RZ ;  /* 0x000000ffff047224 */ /* 0x002fe200078e00ff */
[----:B------:R-:W-:Y:S01]  /*1c40*/  ISETP.NE.AND P2, PT, R68, RZ, PT ;  /* 0x000000ff4400720c */ /* 0x000fe20003f45270 */
[----:B--2---:R-:W-:-:S04]  /*1c50*/  IMAD.MOV R6, RZ, RZ, -R5 ;  /* 0x000000ffff067224 */ /* 0x004fc800078e0a05 */
[----:B------:R-:W-:-:S08]  /*1c60*/  IMAD R7, R6, R9, RZ ;  /* 0x0000000906077224 */ /* 0x000fd000078e02ff */
[----:B------:R-:W-:Y:S01]  /*1c70*/  @!P2 LOP3.LUT R77, RZ, R68, RZ, 0x33, !PT ;  /* 0x00000044ff4da212 */ /* 0x000fe200078e33ff */
[----:B------:R-:W-:-:S03]  /*1c80*/  IMAD.HI.U32 R5, R5, R7, R4 ;  /* 0x0000000705057227 */ /* 0x000fc600078e0004 */
[----:B------:R-:W-:-:S04]  /*1c90*/  IABS R6, R77 ;  /* 0x0000004d00067213 */ /* 0x000fc80000000000 */
[----:B------:R-:W-:-:S05]  /*1ca0*/  MOV R4, R6 ;  /* 0x0000000600047202 */ /* 0x000fca0000000f00 */
[----:B------:R-:W-:-:S04]  /*1cb0*/  IMAD.HI.U32 R5, R5, R4, RZ ;  /* 0x0000000405057227 */ /* 0x000fc800078e00ff */
[----:B------:R-:W-:-:S04]  /*1cc0*/  IMAD.MOV R6, RZ, RZ, -R5 ;  /* 0x000000ffff067224 */ /* 0x000fc800078e0a05 */
[----:B------:R-:W-:-:S05]  /*1cd0*/  IMAD R4, R9, R6, R4 ;  /* 0x0000000609047224 */ /* 0x000fca00078e0204 */
[----:B------:R-:W-:-:S13]  /*1ce0*/  ISETP.GT.U32.AND P2, PT, R9, R4, PT ;  /* 0x000000040900720c */ /* 0x000fda0003f44070 */
[----:B------:R-:W-:Y:S01]  /*1cf0*/  @!P2 IADD3 R4, PT, PT, R4, -R9, RZ ;  /* 0x800000090404a210 */ /* 0x000fe20007ffe0ff */
[----:B------:R-:W-:-:S03]  /*1d00*/  @!P2 VIADD R5, R5, 0x1 ;  /* 0x000000010505a836 */ /* 0x000fc60000000000 */
[----:B------:R-:W-:Y:S02]  /*1d10*/  ISETP.GE.U32.AND P2, PT, R4, R9, PT ;  /* 0x000000090400720c */ /* 0x000fe40003f46070 */
[----:B------:R-:W-:-:S11]  /*1d20*/  LOP3.LUT R4, R77, R0, RZ, 0x3c, !PT ;  /* 0x000000004d047212 */ /* 0x000fd600078e3cff */
[----:B------:R-:W-:Y:S01]  /*1d30*/  @P2 VIADD R5, R5, 0x1 ;  /* 0x0000000105052836 */ /* 0x000fe20000000000 */
[----:B------:R-:W-:-:S03]  /*1d40*/  ISETP.GE.AND P2, PT, R4, RZ, PT ;  /* 0x000000ff0400720c */ /* 0x000fc60003f46270 */
[----:B------:R-:W-:-:S10]  /*1d50*/  IMAD.MOV.U32 R7, RZ, RZ, R5 ;  /* 0x000000ffff077224 */ /* 0x000fd400078e0005 */
[----:B------:R-:W-:Y:S02]  /*1d60*/  @!P2 IADD3 R7, PT, PT, -R7, RZ, RZ ;  /* 0x000000ff0707a210 */ /* 0x000fe40007ffe1ff */
[----:B------:R-:W-:-:S13]  /*1d70*/  ISETP.NE.AND P2, PT, R0, RZ, PT ;  /* 0x000000ff0000720c */ /* 0x000fda0003f45270 */
[----:B------:R-:W-:-:S04]  /*1d80*/  @!P2 LOP3.LUT R7, RZ, R0, RZ, 0x33, !PT ;  /* 0x00000000ff07a212 */ /* 0x000fc800078e33ff */
[--C-:B------:R-:W-:Y:S01]  /*1d90*/  SHF.R.S32.HI R5, RZ, 0x1f, R7.reuse ;  /* 0x0000001fff057819 */ /* 0x100fe20000011407 */
[----:B------:R-:W-:-:S04]  /*1da0*/  IMAD.MOV R4, RZ, RZ, -R7 ;  /* 0x000000ffff047224 */ /* 0x000fc800078e0a07 */
[----:B-----5:R-:W-:Y:S02]  /*1db0*/  IMAD R6, R5, R78, RZ ;  /* 0x0000004e05067224 */ /* 0x020fe400078e02ff */
[----:B------:R-:W-:Y:S02]  /*1dc0*/  IMAD R0, R0, R4, R77 ;  /* 0x0000000400007224 */ /* 0x000fe400078e024d */
[----:B------:R-:W-:-:S04]  /*1dd0*/  IMAD.WIDE.U32 R4, R7, R78, RZ ;  /* 0x0000004e07047225 */ /* 0x000fc800078e00ff */
[----:B------:R-:W-:Y:S01]  /*1de0*/  IMAD R7, R7, R88, R6 ;  /* 0x0000005807077224 */ /* 0x000fe200078e0206 */
[----:B------:R-:W-:-:S03]  /*1df0*/  SHF.R.S32.HI R6, RZ, 0x1f, R0 ;  /* 0x0000001fff067819 */ /* 0x000fc60000011400 */
[----:B------:R-:W-:Y:S02]  /*1e00*/  IMAD.IADD R5, R5, 0x1, R7 ;  /* 0x0000000105057824 */ /* 0x000fe400078e0207 */
[-C--:B------:R-:W-:Y:S02]  /*1e10*/  IMAD R6, R6, R79.reuse, RZ ;  /* 0x0000004f06067224 */ /* 0x080fe400078e02ff */
[----:B------:R-:W-:-:S04]  /*1e20*/  IMAD.WIDE.U32 R78, R0, R79, R4 ;  /* 0x0000004f004e7225 */ /* 0x000fc800078e0004 */
[----:B------:R-:W-:Y:S02]  /*1e30*/  IMAD R7, R0, R87, R6 ;  /* 0x0000005700077224 */ /* 0x000fe400078e0206 */
[----:B------:R-:W-:-:S03]  /*1e40*/  IMAD.MOV R5, RZ, RZ, -R77 ;  /* 0x000000ffff057224 */ /* 0x000fc600078e0a4d */
[----:B------:R-:W-:Y:S01]  /*1e50*/  IADD3 R80, PT, PT, R79, R7, RZ ;  /* 0x000000074f507210 */ /* 0x000fe20007ffe0ff */
[----:B------:R-:W-:-:S03]  /*1e60*/  IMAD R5, R68, R5, R82 ;  /* 0x0000000544057224 */ /* 0x000fc600078e0252 */
[----:B------:R-:W-:Y:S01]  /*1e70*/  LOP3.LUT R0, R80, R10, RZ, 0xfc, !PT ;  /* 0x0000000a50007212 */ /* 0x000fe200078efcff */
[----:B------:R-:W-:-:S03]  /*1e80*/  IMAD.SHL.U32 R81, R5, 0x80, RZ ;  /* 0x0000008005517824 */ /* 0x000fc600078e00ff */
[----:B------:R-:W-:-:S13]  /*1e90*/  ISETP.NE.U32.AND P2, PT, R0, RZ, PT ;  /* 0x000000ff0000720c */ /* 0x000fda0003f45070 */
[----:B------:R-:W-:Y:S05]  /*1ea0*/  @P2 BRA `(.L_x_33) ;  /* 0x0000000000502947 */ /* 0x000fea0003800000 */
[----:B------:R-:W1:Y:S02]  /*1eb0*/  LDC R6, c[0x0][0x3b8] ;  /* 0x0000ee00ff067b82 */ /* 0x000e640000000800 */
[----:B-1----:R-:W1:Y:S08]  /*1ec0*/  I2F.U32.RP R0, R6 ;  /* 0x0000000600007306 */ /* 0x002e700000209000 */
[----:B-1----:R-:W1:Y:S02]  /*1ed0*/  MUFU.RCP R0, R0 ;  /* 0x0000000000007308 */ /* 0x002e640000001000 */
[----:B-1----:R-:W-:-:S06]  /*1ee0*/  IADD3 R4, PT, PT, R0, 0xffffffe, RZ ;  /* 0x0ffffffe00047810 */ /* 0x002fcc0007ffe0ff */
[----:B------:R1:W2:Y:S02]  /*1ef0*/  F2I.FTZ.U32.TRUNC.NTZ R5, R4 ;  /* 0x0000000400057305 */ /* 0x0002a4000021f000 */
[----:B-1----:R-:W-:Y:S02]  /*1f00*/  IMAD.MOV.U32 R4, RZ, RZ, RZ ;  /* 0x000000ffff047224 */ /* 0x002fe400078e00ff */
[----:B--2---:R-:W-:-:S04]  /*1f10*/  IMAD.MOV R7, RZ, RZ, -R5 ;  /* 0x000000ffff077224 */ /* 0x004fc800078e0a05 */
[----:B------:R-:W-:-:S04]  /*1f20*/  IMAD R7, R7, R6, RZ ;  /* 0x0000000607077224 */ /* 0x000fc800078e02ff */
[----:B------:R-:W-:-:S06]  /*1f30*/  IMAD.HI.U32 R5, R5, R7, R4 ;  /* 0x0000000705057227 */ /* 0x000fcc00078e0004 */
[----:B------:R-:W-:-:S05]  /*1f40*/  IMAD.HI.U32 R24, R5, R78, RZ ;  /* 0x0000004e05187227 */ /* 0x000fca00078e00ff */
[----:B------:R-:W-:-:S05]  /*1f50*/  IADD3 R5, PT, PT, -R24, RZ, RZ ;  /* 0x000000ff18057210 */ /* 0x000fca0007ffe1ff */
[----:B------:R-:W-:-:S05]  /*1f60*/  IMAD R5, R6, R5, R78 ;  /* 0x0000000506057224 */ /* 0x000fca00078e024e */
[----:B------:R-:W-:-:S13]  /*1f70*/  ISETP.GE.U32.AND P2, PT, R5, R6, PT ;  /* 0x000000060500720c */ /* 0x000fda0003f46070 */
[----:B------:R-:W-:Y:S02]  /*1f80*/  @P2 IMAD.IADD R5, R5, 0x1, -R6 ;  /* 0x0000000105052824 */ /* 0x000fe400078e0a06 */
[----:B------:R-:W-:-:S03]  /*1f90*/  @P2 VIADD R24, R24, 0x1 ;  /* 0x0000000118182836 */ /* 0x000fc60000000000 */
[----:B------:R-:W-:-:S13]  /*1fa0*/  ISETP.GE.U32.AND P2, PT, R5, R6, PT ;  /* 0x000000060500720c */ /* 0x000fda0003f46070 */
[----:B------:R-:W-:Y:S02]  /*1fb0*/  @P2 IADD3 R24, PT, PT, R24, 0x1, RZ ;  /* 0x0000000118182810 */ /* 0x000fe40007ffe0ff */
[----:B------:R-:W-:-:S13]  /*1fc0*/  ISETP.NE.U32.AND P2, PT, R6, RZ, PT ;  /* 0x000000ff0600720c */ /* 0x000fda0003f45070 */
[----:B------:R-:W-:Y:S01]  /*1fd0*/  @!P2 LOP3.LUT R24, RZ, R6, RZ, 0x33, !PT ;  /* 0x00000006ff18a212 */ /* 0x000fe200078e33ff */
[----:B------:R-:W-:Y:S06]  /*1fe0*/  BRA `(.L_x_34) ;  /* 0x0000000000147947 */ /* 0x000fec0003800000 */
.L_x_33:
[----:B------:R-:W1:Y:S01]  /*1ff0*/  LDC R28, c[0x0][0x3b8] ;  /* 0x0000ee00ff1c7b82 */ /* 0x000e620000000800 */
[----:B------:R-:W-:Y:S01]  /*2000*/  IMAD.MOV.U32 R44, RZ, RZ, R78 ;  /* 0x000000ffff2c7224 */ /* 0x000fe200078e004e */
[----:B------:R-:W-:Y:S01]  /*2010*/  MOV R42, 0x2040 ;  /* 0x00002040002a7802 */ /* 0x000fe20000000f00 */
[----:B------:R-:W-:-:S07]  /*2020*/  IMAD.MOV.U32 R43, RZ, RZ, R10 ;  /* 0x000000ffff2b7224 */ /* 0x000fce00078e000a */
[----:B-1----:R-:W-:Y:S05]  /*2030*/  CALL.REL.NOINC `($__internal_3_$__cuda_sm20_div_s64) ;  /* 0x000000ac00087944 */ /* 0x002fea0003c00000 */
.L_x_34:
[----:B------:R-:W-:-:S04]  /*2040*/  LOP3.LUT R5, R83, 0x1, RZ, 0xc, !PT ;  /* 0x0000000153057812 */ /* 0x000fc800078e0cff */
[----:B------:R-:W-:-:S04]  /*2050*/  SHF.L.U32 R5, R5, 0x1f, RZ ;  /* 0x0000001f05057819 */ /* 0x000fc800000006ff */
[----:B------:R-:W1:Y:S02]  /*2060*/  SYNCS.PHASECHK.TRANS64.TRYWAIT P2, [R2+URZ+0x383e0], R5 ;  /* 0x0383e005020075a7 */ /* 0x000e6400080411ff */
[----:B-1----:R-:W-:Y:S05]  /*2070*/  @!P2 BRA `(.L_x_35) ;  /* 0x000000a400e0a947 */ /* 0x002fea0003800000 */
.L_x_199:
[----:B------:R1:W5:Y:S01]  /*2080*/  LDL R6, [R1] ;  /* 0x0000000001067983 */ /* 0x0003620000100800 */
[----:B------:R-:W2:Y:S01]  /*2090*/  S2R R0, SR_TID.X ;  /* 0x0000000000007919 */ /* 0x000ea20000002100 */
[----:B------:R-:W3:Y:S01]  /*20a0*/  S2R R4, SR_TID.X ;  /* 0x0000000000047919 */ /* 0x000ee20000002100 */
[----:B--2---:R-:W-:-:S05]  /*20b0*/  VIADD R0, R0, 0xffffff00 ;  /* 0xffffff0000007836 */ /* 0x004fca0000000000 */
[----:B------:R-:W-:-:S06]  /*20c0*/  SHF.R.U32.HI R0, RZ, 0x5, R0 ;  /* 0x00000005ff007819 */ /* 0x000fcc0000011600 */
[----:B------:R-:W2:Y:S01]  /*20d0*/  SHFL.IDX PT, R0, R0, RZ, 0x1f ;  /* 0x00001fff00007589 */ /* 0x000ea200000e0000 */
[----:B---3--:R-:W-:Y:S01]  /*20e0*/  VIADD R4, R4, 0xffffff00 ;  /* 0xffffff0004047836 */ /* 0x008fe20000000000 */
[----:B------:R-:W-:Y:S02]  /*20f0*/  ELECT P2, URZ, PT ;  /* 0x0000000000ff782f */ /* 0x000fe40003840000 */
[----:B------:R-:W-:Y:S01]  /*2100*/  R2UR UR64, R2 ;  /* 0x00000000024072ca */ /* 0x000fe200000e0000 */
[----:B------:R-:W-:Y:S01]  /*2110*/  @!P5 IMAD.MOV.U32 R7, RZ, RZ, 0x4000 ;  /* 0x00004000ff07d424 */ /* 0x000fe200078e00ff */
[----:B------:R-:W-:Y:S02]  /*2120*/  R2UR UR5, R91 ;  /* 0x000000005b0572ca */ /* 0x000fe400000e0000 */
[----:B------:R-:W-:Y:S01]  /*2130*/  ISETP.LT.U32.AND P2, PT, R4, 0x40, P2 ;  /* 0x000000400400780c */ /* 0x000fe20001741070 */
[----:B------:R1:W-:Y:S01]  /*2140*/  @!P5 SYNCS.ARRIVE.TRANS64 RZ, [R2+URZ+0x383b0], R7 ;  /* 0x0383b00702ffd9a7 */ /* 0x0003e200080000ff */
[----:B------:R-:W-:-:S02]  /*2150*/  IADD3 R85, PT, PT, R81, 0x40, RZ ;  /* 0x0000004051557810 */ /* 0x000fc40007ffe0ff */
[----:B------:R-:W-:Y:S02]  /*2160*/  R2UR UR43, R24 ;  /* 0x00000000182b72ca */ /* 0x000fe400000e0000 */
[----:B--2---:R-:W-:Y:S02]  /*2170*/  R2UR UR65, R0 ;  /* 0x00000000004172ca */ /* 0x004fe400000e0000 */
[----:B------:R-:W-:-:S05]  /*2180*/  R2UR UR40, R85 ;  /* 0x00000000552872ca */ /* 0x000fca00000e0000 */
[----:B------:R-:W-:Y:S01]  /*2190*/  @P2 VIADD R0, R2, 0x383b0 ;  /* 0x000383b002002836 */ /* 0x000fe20000000000 */
[----:B------:R-:W-:Y:S01]  /*21a0*/  MOV R5, UR5 ;  /* 0x0000000500057c02 */ /* 0x000fe20008000f00 */
[----:B------:R-:W-:-:S04]  /*21b0*/  VOTEU.ANY UP0, P2 ;  /* 0x0000000000ff7886 */ /* 0x000fc80001000100 */
[----:B------:R-:W-:Y:S02]  /*21c0*/  ULEA UR64, UR65, UR64, 0xd ;  /* 0x0000004041407291 */ /* 0x000fe4000f8e68ff */
[----:B------:R-:W-:Y:S02]  /*21d0*/  USHF.L.U32 UR42, UR65, 0x6, URZ ;  /* 0x00000006412a7899 */ /* 0x000fe400080006ff */
[----:B------:R-:W-:Y:S02]  /*21e0*/  USHF.L.U32 UR67, UR65, 0x15, URZ ;  /* 0x0000001541437899 */ /* 0x000fe400080006ff */
[----:B------:R-:W-:Y:S02]  /*21f0*/  USHF.L.U32 UR66, UR65, 0x4, URZ ;  /* 0x0000000441427899 */ /* 0x000fe400080006ff */
[----:B------:R-:W-:Y:S02]  /*2200*/  USHF.L.U32 UR65, UR65, 0x3, URZ ;  /* 0x0000000341417899 */ /* 0x000fe400080006ff */
[----:B------:R-:W-:-:S02]  /*2210*/  ULOP3.LUT UR67, UR67, 0x600000, URZ, 0xc0, !UPT ;  /* 0x0060000043437892 */ /* 0x000fc4000f8ec0ff */
[----:B------:R-:W-:Y:S02]  /*2220*/  ULOP3.LUT UR66, UR66, 0x40, URZ, 0xc0, !UPT ;  /* 0x0000004042427892 */ /* 0x000fe4000f8ec0ff */
[----:B------:R-:W-:Y:S01]  /*2230*/  ULOP3.LUT UR65, UR65, 0xffffffc0, URZ, 0xc0, !UPT ;  /* 0xffffffc041417892 */ /* 0x000fe2000f8ec0ff */
[----:B------:R-:W-:Y:S02]  /*2240*/  @P2 R2UR UR5, R5 ;  /* 0x00000000050522ca */ /* 0x000fe400000e0000 */
[----:B------:R-:W-:Y:S01]  /*2250*/  @P2 R2UR UR41, R0 ;  /* 0x00000000002922ca */ /* 0x000fe200000e0000 */
[----:B------:R-:W-:Y:S02]  /*2260*/  UIADD3 UR66, UPT, UPT, UR67, UR66, UR65 ;  /* 0x0000004243427290 */ /* 0x000fe4000fffe041 */
[----:B------:R-:W-:Y:S02]  /*2270*/  UIADD3 UR43, UPT, UPT, UR40, UR43, URZ ;  /* 0x0000002b282b7290 */ /* 0x000fe4000fffe0ff */
[----:B------:R-:W-:-:S02]  /*2280*/  @UP0 UIADD3 UR40, UPT, UPT, UR64, 0x24000, URZ ;  /* 0x0002400040280890 */ /* 0x000fc4000fffe0ff */
[----:B------:R-:W-:Y:S01]  /*2290*/  UIADD3 UR65, UPT, UPT, UR66, UR62, URZ ;  /* 0x0000003e42417290 */ /* 0x000fe2000fffe0ff */
[----:B------:R-:W-:Y:S06]  /*22a0*/  BAR.SYNC.DEFER_BLOCKING 0x2, 0x100 ;  /* 0x0084000000007b1d */ /* 0x000fec0000010000 */
[----:B------:R-:W-:Y:S02]  /*22b0*/  VOTEU.ANY UP1, P2 ;  /* 0x0000000000ff7886 */ /* 0x000fe40001020100 */
[----:B------:R-:W-:Y:S01]  /*22c0*/  STTM.16dp32bit_t0_t15.x32 tmem[UR65], RZ ;  /* 0x000000ff000079ed */ /* 0x000fe20008a80041 */
[----:B-1----:R-:W-:Y:S02]  /*22d0*/  STTM.16dp32bit_t16_t31.x32 tmem[UR65+0x20], RZ ;  /* 0x000020ff000079ed */ /* 0x002fe40008aa0041 */
[----:B------:R-:W-:Y:S05]  /*22e0*/  WARPSYNC.ALL ;  /* 0x0000000000007948 */ /* 0x000fea0003800000 */
[----:B------:R-:W-:Y:S01]  /*22f0*/  NOP ;  /* 0x0000000000007918 */ /* 0x000fe20000000000 */
[----:B------:R-:W-:Y:S02]  /*2300*/  HFMA2 R54, -RZ, RZ, 1.875, 0 ;  /* 0x3f800000ff367431 */ /* 0x000fe400000001ff */
[----:B------:R-:W-:Y:S01]  /*2310*/  IMAD.MOV.U32 R0, RZ, RZ, -0x800000 ;  /* 0xff800000ff007424 */ /* 0x000fe200078e00ff */
[----:B-----5:R-:W-:Y:S02]  /*2320*/  R2UR UR4, R6 ;  /* 0x00000000060472ca */ /* 0x020fe400000e0000 */
[----:B------:R-:W1:Y:S11]  /*2330*/  LDC R6, c[0x0][0x3e8] ;  /* 0x0000fa00ff067b82 */ /* 0x000e760000000800 */
[----:B------:R-:W-:-:S05]  /*2340*/  IMAD.U32 R4, RZ, RZ, UR4 ;  /* 0x00000004ff047e24 */ /* 0x000fca000f8e00ff */
[----:B------:R-:W-:Y:S02]  /*2350*/  @P2 R2UR UR4, R4 ;  /* 0x00000000040422ca */ /* 0x000fe400000e0000 */
[----:B-1----:R-:W-:-:S11]  /*2360*/  ISETP.GE.AND P4, PT, R6, 0x1, PT ;  /* 0x000000010600780c */ /* 0x002fd60003f86270 */
[----:B------:R1:W-:Y:S01]  /*2370*/  @UP1 UTMALDG.2D [UR40], [UR4] ;  /* 0x00000028040015b4 */ /* 0x0003e20008008000 */
[----:B------:R-:W2:Y:S02]  /*2380*/  FENCE.VIEW.ASYNC.T ;  /* 0x00000000000073c6 */ /* 0x000ea40000000200 */
[----:B--2---:R-:W-:Y:S06]  /*2390*/  BAR.SYNC.DEFER_BLOCKING 0x2, 0x100 ;  /* 0x0084000000007b1d */ /* 0x004fec0000010000 */
[----:B-1----:R-:W-:Y:S05]  /*23a0*/  @!P4 BRA `(.L_x_36) ;  /* 0x0000000c0094c947 */ /* 0x002fea0003800000 */
[----:B------:R-:W1:Y:S01]  /*23b0*/  S2R R6, SR_TID.X ;  /* 0x0000000000067919 */ /* 0x000e620000002100 */
[----:B------:R-:W-:Y:S01]  /*23c0*/  IMAD.MOV.U32 R54, RZ, RZ, 0x3f800000 ;  /* 0x3f800000ff367424 */ /* 0x000fe200078e00ff */
[----:B------:R-:W-:Y:S01]  /*23d0*/  UIADD3 UR66, UPT, UPT, UR63, UR66, URZ ;  /* 0x000000423f427290 */ /* 0x000fe2000fffe0ff */
[----:B------:R-:W-:Y:S01]  /*23e0*/  IMAD.MOV.U32 R37, RZ, RZ, -0x800000 ;  /* 0xff800000ff257424 */ /* 0x000fe200078e00ff */
[----:B------:R-:W-:Y:S01]  /*23f0*/  UMOV UR4, URZ ;  /* 0x000000ff00047c82 */ /* 0x000fe20008000000 */
[----:B-1----:R-:W-:-:S04]  /*2400*/  LOP3.LUT R6, R6, 0x10, RZ, 0xc0, !PT ;  /* 0x0000001006067812 */ /* 0x002fc800078ec0ff */
[----:B------:R-:W-:-:S13]  /*2410*/  ISETP.NE.AND P2, PT, R6, RZ, PT ;  /* 0x000000ff0600720c */ /* 0x000fda0003f45270 */
.L_x_40:
[----:B--2---:R-:W-:-:S04]  /*2420*/  SEL R5, RZ, 0xffffffff, !P3 ;  /* 0xffffffffff057807 */ /* 0x004fc80005800000 */
[----:B------:R-:W-:-:S04]  /*2430*/  SHF.L.U32 R5, R5, 0x1f, RZ ;  /* 0x0000001f05057819 */ /* 0x000fc800000006ff */
[----:B------:R-:W1:Y:S02]  /*2440*/  SYNCS.PHASECHK.TRANS64.TRYWAIT P4, [R2+URZ+0x38390], R5 ;  /* 0x03839005020075a7 */ /* 0x000e6400080811ff */
[----:B-1----:R-:W-:Y:S05]  /*2450*/  @!P4 BRA `(.L_x_37) ;  /* 0x000000a000f4c947 */ /* 0x002fea0003800000 */
.L_x_200:
[----:B------:R-:W-:Y:S01]  /*2460*/  LDTM.16dp32bit_t0_t15.x32 R4, tmem[UR66] ;  /* 0x00000042000479ee */ /* 0x000fe20008a80000 */
[----:B------:R-:W1:Y:S01]  /*2470*/  LDTM.16dp32bit_t16_t31.x32 R4, tmem[UR66+0x20] ;  /* 0x00002042000479ee */ /* 0x000e620008aa0000 */
[----:B------:R-:W-:Y:S01]  /*2480*/  NOP ;  /* 0x0000000000007918 */ /* 0x000fe20000000000 */
[----:B-1----:R1:W-:Y:S01]  /*2490*/  SYNCS.ARRIVE.TRANS64.A1T0 RZ, [R2+URZ+0x38400], RZ ;  /* 0x038400ff02ff79a7 */ /* 0x0023e200081000ff */
[----:B------:R-:W-:Y:S01]  /*24a0*/  BAR.SYNC.DEFER_BLOCKING 0x2, 0x100 ;  /* 0x0084000000007b1d */ /* 0x000fe20000010000 */
[----:B------:R-:W-:-:S05]  /*24b0*/  SEL R55, RZ, 0xffffffff, P3 ;  /* 0xffffffffff377807 */ /* 0x000fca0001800000 */
[----:B------:R-:W-:Y:S01]  /*24c0*/  IMAD.U32 R55, R55, -0x80000000, RZ ;  /* 0x8000000037377824 */ /* 0x000fe200078e00ff */
[----:B------:R-:W-:-:S04]  /*24d0*/  FMNMX3 R0, R4, R5, R6, !PT ;  /* 0x0000000504007276 */ /* 0x000fc80007800006 */
        /* <DEDUP_REMOVED lines=14> */
[----:B------:R-:W-:-:S05]  /*25c0*/  FMNMX R0, R35, R0, !PT ;  /* 0x0000000023007209 */ /* 0x000fca0007800000 */
[----:B------:R-:W2:Y:S02]  /*25d0*/  SHFL.BFLY PT, R36, R0, 0x10, 0x1f ;  /* 0x0e001f0000247f89 */ /* 0x000ea400000e0000 */
[----:B--2---:R-:W-:-:S05]  /*25e0*/  FMNMX R36, R0, R36, !PT ;  /* 0x0000002400247209 */ /* 0x004fca0007800000 */
[----:B------:R-:W-:Y:S01]  /*25f0*/  @!P2 STS [R66], R36 ;  /* 0x000000244200a388 */ /* 0x000fe20000000800 */
[----:B------:R-:W-:Y:S06]  /*2600*/  BAR.SYNC.DEFER_BLOCKING 0x2, 0x100 ;  /* 0x0084000000007b1d */ /* 0x000fec0000010000 */
[----:B------:R-:W2:Y:S04]  /*2610*/  @!P1 LDS R53, [R3+0x33c00] ;  /* 0x033c000003359984 */ /* 0x000ea80000000800 */
[----:B--2---:R-:W2:Y:S02]  /*2620*/  SHFL.BFLY PT, R0, R53, 0x1, 0x1f ;  /* 0x0c201f0035007f89 */ /* 0x004ea400000e0000 */
[----:B--2---:R-:W-:-:S05]  /*2630*/  FMNMX R0, R53, R0, !PT ;  /* 0x0000000035007209 */ /* 0x004fca0007800000 */
[----:B------:R-:W-:Y:S01]  /*2640*/  @P0 STS [R3+0x33c00], R0 ;  /* 0x033c000003000388 */ /* 0x000fe20000000800 */
[----:B------:R-:W-:Y:S06]  /*2650*/  BAR.SYNC.DEFER_BLOCKING 0x2, 0x100 ;  /* 0x0084000000007b1d */ /* 0x000fec0000010000 */
[----:B------:R-:W2:Y:S02]  /*2660*/  LDS R0, [R63] ;  /* 0x000000003f007984 */ /* 0x000ea40000000800 */
[----:B--2---:R-:W-:-:S05]  /*2670*/  FMUL R0, R67, R0 ;  /* 0x0000000043007220 */ /* 0x004fca0000400000 */
[----:B------:R-:W-:-:S05]  /*2680*/  FMNMX R0, R0, R37, !PT ;  /* 0x0000002500007209 */ /* 0x000fca0007800000 */
[C-C-:B------:R-:W-:Y:S01]  /*2690*/  FFMA R36, R67.reuse, R4, -R0.reuse ;  /* 0x0000000443247223 */ /* 0x140fe20000000800 */
[C-C-:B------:R-:W-:Y:S01]  /*26a0*/  FFMA R4, R67.reuse, R5, -R0.reuse ;  /* 0x0000000543047223 */ /* 0x140fe20000000800 */
[C-C-:B------:R-:W-:Y:S01]  /*26b0*/  FFMA R5, R67.reuse, R6, -R0.reuse ;  /* 0x0000000643057223 */ /* 0x140fe20000000800 */
[C-C-:B------:R-:W-:Y:S01]  /*26c0*/  FFMA R6, R67.reuse, R7, -R0.reuse ;  /* 0x0000000743067223 */ /* 0x140fe20000000800 */
[C-C-:B------:R-:W-:Y:S01]  /*26d0*/  FFMA R38, R67.reuse, R8, -R0.reuse ;  /* 0x0000000843267223 */ /* 0x140fe20000000800 */
[C-C-:B------:R-:W-:Y:S01]  /*26e0*/  FFMA R8, R67.reuse, R9, -R0.reuse ;  /* 0x0000000943087223 */ /* 0x140fe20000000800 */
[----:B------:R-:W-:Y:S01]  /*26f0*/  MUFU.EX2 R36, R36 ;  /* 0x0000002400247308 */ /* 0x000fe20000000800 */
[C-C-:B------:R-:W-:Y:S01]  /*2700*/  FFMA R39, R67.reuse, R10, -R0.reuse ;  /* 0x0000000a43277223 */ /* 0x140fe20000000800 */
[C-C-:B------:R-:W-:Y:S01]  /*2710*/  FFMA R7, R67.reuse, R13, -R0.reuse ;  /* 0x0000000d43077223 */ /* 0x140fe20000000800 */
[C-C-:B------:R-:W-:Y:S01]  /*2720*/  FFMA R11, R67.reuse, R11, -R0.reuse ;  /* 0x0000000b430b7223 */ /* 0x140fe20000000800 */
[C-C-:B------:R-:W-:Y:S01]  /*2730*/  FFMA R41, R67.reuse, R14, -R0.reuse ;  /* 0x0000000e43297223 */ /* 0x140fe20000000800 */
[C-C-:B------:R-:W-:Y:S01]  /*2740*/  FFMA R40, R67.reuse, R12, -R0.reuse ;  /* 0x0000000c43287223 */ /* 0x140fe20000000800 */
[C-C-:B------:R-:W-:Y:S01]  /*2750*/  FFMA R9, R67.reuse, R15, -R0.reuse ;  /* 0x0000000f43097223 */ /* 0x140fe20000000800 */
[C-C-:B------:R-:W-:Y:S01]  /*2760*/  FFMA R42, R67.reuse, R16, -R0.reuse ;  /* 0x00000010432a7223 */ /* 0x140fe20000000800 */
[----:B------:R-:W2:Y:S01]  /*2770*/  MUFU.EX2 R4, R4 ;  /* 0x0000000400047308 */ /* 0x000ea20000000800 */
[C-C-:B------:R-:W-:Y:S01]  /*2780*/  FFMA R12, R67.reuse, R17, -R0.reuse ;  /* 0x00000011430c7223 */ /* 0x140fe20000000800 */
[C-C-:B------:R-:W-:Y:S01]  /*2790*/  FFMA R43, R67.reuse, R18, -R0.reuse ;  /* 0x00000012432b7223 */ /* 0x140fe20000000800 */
[C-C-:B------:R-:W-:Y:S01]  /*27a0*/  FFMA R15, R67.reuse, R19, -R0.reuse ;  /* 0x00000013430f7223 */ /* 0x140fe20000000800 */
[C-C-:B------:R-:W-:Y:S01]  /*27b0*/  FFMA R44, R67.reuse, R20, -R0.reuse ;  /* 0x00000014432c7223 */ /* 0x140fe20000000800 */
[C-C-:B------:R-:W-:Y:S01]  /*27c0*/  FFMA R10, R67.reuse, R21, -R0.reuse ;  /* 0x00000015430a7223 */ /* 0x140fe20000000800 */
[C-C-:B------:R-:W-:Y:S01]  /*27d0*/  FFMA R45, R67.reuse, R22, -R0.reuse ;  /* 0x00000016432d7223 */ /* 0x140fe20000000800 */
[C-C-:B------:R-:W-:Y:S01]  /*27e0*/  FFMA R23, R67.reuse, R23, -R0.reuse ;  /* 0x0000001743177223 */ /* 0x140fe20000000800 */
[----:B------:R-:W3:Y:S01]  /*27f0*/  MUFU.EX2 R5, R5 ;  /* 0x0000000500057308 */ /* 0x000ee20000000800 */
[C-C-:B------:R-:W-:Y:S01]  /*2800*/  FFMA R46, R67.reuse, R24, -R0.reuse ;  /* 0x00000018432e7223 */ /* 0x140fe20000000800 */
[C-C-:B------:R-:W-:Y:S01]  /*2810*/  FFMA R16, R67.reuse, R25, -R0.reuse ;  /* 0x0000001943107223 */ /* 0x140fe20000000800 */
[C-C-:B------:R-:W-:Y:S01]  /*2820*/  FFMA R47, R67.reuse, R26, -R0.reuse ;  /* 0x0000001a432f7223 */ /* 0x140fe20000000800 */
[C-C-:B------:R-:W-:Y:S01]  /*2830*/  FFMA R18, R67.reuse, R27, -R0.reuse ;  /* 0x0000001b43127223 */ /* 0x140fe20000000800 */
[C-C-:B------:R-:W-:Y:S01]  /*2840*/  FFMA R48, R67.reuse, R28, -R0.reuse ;  /* 0x0000001c43307223 */ /* 0x140fe20000000800 */
[C-C-:B------:R-:W-:Y:S01]  /*2850*/  FFMA R29, R67.reuse, R29, -R0.reuse ;  /* 0x0000001d431d7223 */ /* 0x140fe20000000800 */
[C---:B------:R-:W-:Y:S01]  /*2860*/  FFMA R49, R67.reuse, R30, -R0 ;  /* 0x0000001e43317223 */ /* 0x040fe20000000800 */
[----:B------:R-:W4:Y:S01]  /*2870*/  MUFU.EX2 R6, R6 ;  /* 0x0000000600067308 */ /* 0x000f220000000800 */
[----:B--2---:R-:W-:Y:S01]  /*2880*/  FADD R13, R36, R4 ;  /* 0x00000004240d7221 */ /* 0x004fe20000000000 */
[C-C-:B------:R-:W-:Y:S01]  /*2890*/  FFMA R31, R67.reuse, R31, -R0.reuse ;  /* 0x0000001f431f7223 */ /* 0x140fe20000000800 */
[C-C-:B------:R-:W-:Y:S01]  /*28a0*/  FFMA R50, R67.reuse, R32, -R0.reuse ;  /* 0x0000002043327223 */ /* 0x140fe20000000800 */
[C-C-:B------:R-:W-:Y:S01]  /*28b0*/  FFMA R33, R67.reuse, R33, -R0.reuse ;  /* 0x0000002143217223 */ /* 0x140fe20000000800 */
[C-C-:B------:R-:W-:Y:S01]  /*28c0*/  FFMA R51, R67.reuse, R34, -R0.reuse ;  /* 0x0000002243337223 */ /* 0x140fe20000000800 */
[----:B------:R-:W-:Y:S01]  /*28d0*/  FFMA R35, R67, R35, -R0 ;  /* 0x0000002343237223 */ /* 0x000fe20000000800 */
[----:B------:R-:W-:Y:S01]  /*28e0*/  FADD R62, -R0, R37 ;  /* 0x00000025003e7221 */ /* 0x000fe20000000100 */
[----:B------:R-:W2:Y:S01]  /*28f0*/  MUFU.EX2 R38, R38 ;  /* 0x0000002600267308 */ /* 0x000ea20000000800 */
[----:B---3--:R-:W-:Y:S01]  /*2900*/  FADD R14, R5, R13 ;  /* 0x0000000d050e7221 */ /* 0x008fe20000000000 */
[----:B------:R-:W-:-:S06]  /*2910*/  F2FP.BF16.F32.PACK_AB R36, R4, R36 ;  /* 0x000000240424723e */ /* 0x000fcc00000010ff */
[----:B------:R-:W3:Y:S01]  /*2920*/  MUFU.EX2 R8, R8 ;  /* 0x0000000800087308 */ /* 0x000ee20000000800 */
[C---:B----4-:R-:W-:Y:S01]  /*2930*/  FADD R14, R6.reuse, R14 ;  /* 0x0000000e060e7221 */ /* 0x050fe20000000000 */
[----:B------:R-:W-:-:S06]  /*2940*/  F2FP.BF16.F32.PACK_AB R37, R6, R5 ;  /* 0x000000050625723e */ /* 0x000fcc00000010ff */
[----:B------:R-:W4:Y:S01]  /*2950*/  MUFU.EX2 R39, R39 ;  /* 0x0000002700277308 */ /* 0x000f220000000800 */
[----:B--2---:R-:W-:-:S07]  /*2960*/  FADD R14, R38, R14 ;  /* 0x0000000e260e7221 */ /* 0x004fce0000000000 */
[----:B------:R-:W2:Y:S01]  /*2970*/  MUFU.EX2 R11, R11 ;  /* 0x0000000b000b7308 */ /* 0x000ea20000000800 */
[C---:B---3--:R-:W-:Y:S01]  /*2980*/  FADD R14, R8.reuse, R14 ;  /* 0x0000000e080e7221 */ /* 0x048fe20000000000 */
[----:B------:R-:W-:-:S06]  /*2990*/  F2FP.BF16.F32.PACK_AB R38, R8, R38 ;  /* 0x000000260826723e */ /* 0x000fcc00000010ff */
[----:B------:R-:W3:Y:S01]  /*29a0*/  MUFU.EX2 R40, R40 ;  /* 0x0000002800287308 */ /* 0x000ee20000000800 */
[----:B----4-:R-:W-:-:S07]  /*29b0*/  FADD R14, R39, R14 ;  /* 0x0000000e270e7221 */ /* 0x010fce0000000000 */
[----:B------:R-:W4:Y:S01]  /*29c0*/  MUFU.EX2 R7, R7 ;  /* 0x0000000700077308 */ /* 0x000f220000000800 */
[C---:B--2---:R-:W-:Y:S01]  /*29d0*/  FADD R14, R11.reuse, R14 ;  /* 0x0000000e0b0e7221 */ /* 0x044fe20000000000 */
[----:B------:R-:W-:-:S06]  /*29e0*/  F2FP.BF16.F32.PACK_AB R39, R11, R39 ;  /* 0x000000270b27723e */ /* 0x000fcc00000010ff */
[----:B------:R-:W2:Y:S01]  /*29f0*/  MUFU.EX2 R41, R41 ;  /* 0x0000002900297308 */ /* 0x000ea20000000800 */
[----:B---3--:R-:W-:-:S07]  /*2a00*/  FADD R14, R40, R14 ;  /* 0x0000000e280e7221 */ /* 0x008fce0000000000 */
        /* <DEDUP_REMOVED lines=54> */
[----:B----4-:R-:W-:-:S04]  /*2d70*/  FADD R21, R51, R21 ;  /* 0x0000001533157221 */ /* 0x010fc80000000000 */
[C---:B--2---:R-:W-:Y:S01]  /*2d80*/  FADD R21, R20.reuse, R21 ;  /* 0x0000001514157221 */ /* 0x044fe20000000000 */
[----:B------:R-:W-:-:S04]  /*2d90*/  F2FP.BF16.F32.PACK_AB R51, R20, R51 ;  /* 0x000000331433723e */ /* 0x000fc800000010ff */
[----:B------:R-:W2:Y:S02]  /*2da0*/  SHFL.BFLY PT, R22, R21, 0x10, 0x1f ;  /* 0x0e001f0015167f89 */ /* 0x000ea400000e0000 */
[----:B--2---:R-:W-:Y:S01]  /*2db0*/  FADD R22, R21, R22 ;  /* 0x0000001615167221 */ /* 0x004fe20000000000 */
[----:B------:R-:W-:Y:S06]  /*2dc0*/  BAR.SYNC.DEFER_BLOCKING 0x2, 0x100 ;  /* 0x0084000000007b1d */ /* 0x000fec0000010000 */
[----:B------:R-:W-:Y:S02]  /*2dd0*/  @!P2 STS [R66], R22 ;  /* 0x000000164200a388 */ /* 0x000fe40000000800 */
[----:B------:R-:W-:Y:S06]  /*2de0*/  BAR.SYNC.DEFER_BLOCKING 0x2, 0x100 ;  /* 0x0084000000007b1d */ /* 0x000fec0000010000 */
[----:B------:R-:W2:Y:S04]  /*2df0*/  @!P1 LDS R52, [R3+0x33c00] ;  /* 0x033c000003349984 */ /* 0x000ea80000000800 */
[----:B--2---:R-:W2:Y:S02]  /*2e00*/  SHFL.BFLY PT, R21, R52, 0x1, 0x1f ;  /* 0x0c201f0034157f89 */ /* 0x004ea400000e0000 */
[----:B--2---:R-:W-:-:S05]  /*2e10*/  FADD R21, R52, R21 ;  /* 0x0000001534157221 */ /* 0x004fca0000000000 */
[----:B------:R-:W-:Y:S01]  /*2e20*/  @P0 STS [R3+0x33c00], R21 ;  /* 0x033c001503000388 */ /* 0x000fe20000000800 */
[----:B------:R-:W-:Y:S06]  /*2e30*/  BAR.SYNC.DEFER_BLOCKING 0x2, 0x100 ;  /* 0x0084000000007b1d */ /* 0x000fec0000010000 */
[----:B------:R-:W3:Y:S01]  /*2e40*/  LDS R21, [R63] ;  /* 0x000000003f157984 */ /* 0x000ee20000000800 */
[----:B------:R-:W2:Y:S01]  /*2e50*/  SYNCS.PHASECHK.TRANS64.TRYWAIT P4, [R2+URZ+0x38360], R55 ;  /* 0x03836037020075a7 */ /* 0x000ea200080811ff */
[----:B---3--:R-:W-:Y:S01]  /*2e60*/  FFMA R54, R62, R54, R21 ;  /* 0x000000363e367223 */ /* 0x008fe20000000015 */
[----:B-12---:R-:W-:Y:S06]  /*2e70*/  @!P4 BRA `(.L_x_38) ;  /* 0x000000980078c947 */ /* 0x006fec0003800000 */
.L_x_201:
[----:B------:R-:W-:Y:S01]  /*2e80*/  LDTM.16dp32bit_t0_t15.x32 R4, tmem[UR65] ;  /* 0x00000041000479ee */ /* 0x000fe20008a80000 */
[----:B------:R-:W1:Y:S01]  /*2e90*/  LDTM.16dp32bit_t16_t31.x32 R4, tmem[UR65+0x20] ;  /* 0x00002041000479ee */ /* 0x000e620008aa0000 */
[----:B------:R-:W-:Y:S01]  /*2ea0*/  NOP ;  /* 0x0000000000007918 */ /* 0x000fe20000000000 */
[----:B-1----:R1:W-:Y:S01]  /*2eb0*/  SYNCS.ARRIVE.TRANS64.A1T0 RZ, [R2+URZ+0x38430], RZ ;  /* 0x038430ff02ff79a7 */ /* 0x0023e200081000ff */
[----:B------:R-:W2:Y:S01]  /*2ec0*/  SYNCS.PHASECHK.TRANS64.TRYWAIT P4, [R2+URZ+0x38350], R55 ;  /* 0x03835037020075a7 */ /* 0x000ea200080811ff */
[C---:B------:R-:W-:Y:S01]  /*2ed0*/  FMUL R4, R62.reuse, R4 ;  /* 0x000000043e047220 */ /* 0x040fe20000400000 */
        /* <DEDUP_REMOVED lines=30> */
[----:B------:R-:W-:Y:S01]  /*30c0*/  FMUL R35, R62, R35 ;  /* 0x000000233e237220 */ /* 0x000fe20000400000 */
[----:B-12---:R-:W-:Y:S06]  /*30d0*/  @!P4 BRA `(.L_x_39) ;  /* 0x0000009400ecc947 */ /* 0x006fec0003800000 */
.L_x_202:
[----:B------:R-:W-:Y:S01]  /*30e0*/  R2UR UR5, R2 ;  /* 0x00000000020572ca */ /* 0x000fe200000e0000 */
[----:B------:R1:W-:Y:S01]  /*30f0*/  STS.128 [R72+0x2c000], R36 ;  /* 0x02c0002448007388 */ /* 0x0003e20000000c00 */
[----:B------:R-:W-:-:S03]  /*3100*/  PLOP3.LUT P3, PT, P3, PT, PT, 0x8, 0x80 ;  /* 0x000000000080781c */ /* 0x000fc60001f6e170 */
[----:B------:R2:W-:Y:S04]  /*3110*/  STS.128 [R71+0x2c000], R40 ;  /* 0x02c0002847007388 */ /* 0x0005e80000000c00 */
[----:B------:R2:W-:Y:S04]  /*3120*/  STS.128 [R70+0x2c000], R44 ;  /* 0x02c0002c46007388 */ /* 0x0005e80000000c00 */
[----:B------:R2:W-:Y:S01]  /*3130*/  STS.128 [R69+0x2c000], R48 ;  /* 0x02c0003045007388 */ /* 0x0005e20000000c00 */
[----:B------:R-:W-:-:S03]  /*3140*/  NOP ;  /* 0x0000000000007918 */ /* 0x000fc60000000000 */
[----:B------:R-:W-:Y:S01]  /*3150*/  ARRIVES.LDGSTSBAR.64.ARVCNT [UR5+0x38440] ;  /* 0x03844000ff0079b0 */ /* 0x000fe20008001a05 */
[----:B------:R-:W-:Y:S01]  /*3160*/  NOP ;  /* 0x0000000000007918 */ /* 0x000fe20000000000 */
[----:B-1----:R-:W1:Y:S01]  /*3170*/  LDC R36, c[0x0][0x3e8] ;  /* 0x0000fa00ff247b82 */ /* 0x002e620000000800 */
[----:B------:R-:W-:Y:S01]  /*3180*/  UIADD3 UR4, UPT, UPT, UR4, 0x80, URZ ;  /* 0x0000008004047890 */ /* 0x000fe2000fffe0ff */
[----:B------:R2:W-:Y:S01]  /*3190*/  STTM.16dp32bit_t0_t15.x32 tmem[UR65], R4 ;  /* 0x00000004000079ed */ /* 0x0005e20008a80041 */
[----:B------:R2:W-:Y:S01]  /*31a0*/  STTM.16dp32bit_t16_t31.x32 tmem[UR65+0x20], R4 ;  /* 0x00002004000079ed */ /* 0x0005e20008aa0041 */
[----:B------:R-:W3:Y:S01]  /*31b0*/  FENCE.VIEW.ASYNC.T ;  /* 0x00000000000073c6 */ /* 0x000ee20000000200 */
[----:B------:R-:W-:-:S03]  /*31c0*/  IMAD.MOV.U32 R37, RZ, RZ, R0 ;  /* 0x000000ffff257224 */ /* 0x000fc600078e0000 */
[----:B---3--:R-:W-:Y:S01]  /*31d0*/  BAR.SYNC.DEFER_BLOCKING 0x2, 0x100 ;  /* 0x0084000000007b1d */ /* 0x008fe20000010000 */
[----:B-1----:R-:W-:-:S13]  /*31e0*/  ISETP.LE.AND P4, PT, R36, UR4, PT ;  /* 0x0000000424007c0c */ /* 0x002fda000bf83270 */
[----:B------:R-:W-:Y:S05]  /*31f0*/  @!P4 BRA `(.L_x_40) ;  /* 0xfffffff00088c947 */ /* 0x000fea000383ffff */
.L_x_36:
[----:B--2---:R-:W2:Y:S01]  /*3200*/  LDL R40, [R1+0xc] ;  /* 0x00000c0001287983 */ /* 0x004ea20000100800 */
[----:B------:R-:W1:Y:S03]  /*3210*/  LDCU UR4, c[0x0][0x3e8] ;  /* 0x00007d00ff0477ac */ /* 0x000e660008000800 */
[----:B------:R-:W3:Y:S01]  /*3220*/  LDL R39, [R1+0x8] ;  /* 0x0000080001277983 */ /* 0x000ee20000100800 */
[----:B------:R-:W4:Y:S01]  /*3230*/  S2R R4, SR_TID.X ;  /* 0x0000000000047919 */ /* 0x000f220000002100 */
[----:B------:R-:W-:Y:S01]  /*3240*/  MOV R42, R54 ;  /* 0x00000036002a7202 */ /* 0x000fe20000000f00 */
[----:B------:R-:W5:Y:S01]  /*3250*/  LDC R43, c[0x0][0x3dc] ;  /* 0x0000f700ff2b7b82 */ /* 0x000f620000000800 */
[----:B-1----:R-:W-:Y:S01]  /*3260*/  IMAD R77, R77, UR4, RZ ;  /* 0x000000044d4d7c24 */ /* 0x002fe2000f8e02ff */
[----:B----4-:R-:W-:-:S06]  /*3270*/  LOP3.LUT R6, R4, 0x3f, RZ, 0xc0, !PT ;  /* 0x0000003f04067812 */ /* 0x010fcc00078ec0ff */
[----:B------:R-:W1:Y:S01]  /*3280*/  LDC.64 R4, c[0x0][0x3a0] ;  /* 0x0000e800ff047b82 */ /* 0x000e620000000a00 */
[----:B------:R-:W-:-:S04]  /*3290*/  IADD3 R9, P2, PT, R6, R81, RZ ;  /* 0x0000005106097210 */ /* 0x000fc80007f5e0ff */
[----:B------:R-:W-:Y:S01]  /*32a0*/  LEA.HI.X.SX32 R81, R81, RZ, 0x1, P2 ;  /* 0x000000ff51517211 */ /* 0x000fe200010f0eff */
[----:B------:R-:W-:Y:S01]  /*32b0*/  FMUL R7, R42, 8388608 ;  /* 0x4b0000002a077820 */ /* 0x000fe20000400000 */
[----:B-1----:R-:W-:-:S03]  /*32c0*/  IMAD.WIDE R4, R77, 0x4, R4 ;  /* 0x000000044d047825 */ /* 0x002fc600078e0204 */
[----:B------:R-:W-:-:S04]  /*32d0*/  LEA R36, P2, R9, R4, 0x2 ;  /* 0x0000000409247211 */ /* 0x000fc800078410ff */
[----:B------:R-:W-:Y:S02]  /*32e0*/  LEA.HI.X R37, R9, R5, R81, 0x2, P2 ;  /* 0x0000000509257211 */ /* 0x000fe400010f1451 */
[----:B------:R-:W-:-:S04]  /*32f0*/  FSETP.GEU.AND P2, PT, R42, 1.175494350822287508e-38, PT ;  /* 0x008000002a00780b */ /* 0x000fc80003f4e000 */
[----:B------:R-:W-:-:S05]  /*3300*/  FSEL R8, R7, R42, !P2 ;  /* 0x0000002a07087208 */ /* 0x000fca0005000000 */
[----:B------:R-:W-:-:S05]  /*3310*/  VIADD R4, R8, 0xc0cafb0d ;  /* 0xc0cafb0d08047836 */ /* 0x000fca0000000000 */
[----:B------:R-:W-:Y:S02]  /*3320*/  LOP3.LUT R5, R4, 0xff800000, RZ, 0xc0, !PT ;  /* 0xff80000004057812 */ /* 0x000fe400078ec0ff */
[----:B------:R-:W-:-:S03]  /*3330*/  MOV R7, 0x3dc6b27f ;  /* 0x3dc6b27f00077802 */ /* 0x000fc60000000f00 */
[----:B------:R-:W-:-:S04]  /*3340*/  IMAD.IADD R4, R8, 0x1, -R5 ;  /* 0x0000000108047824 */ /* 0x000fc800078e0a05 */
[----:B------:R-:W-:-:S04]  /*3350*/  FADD R6, R4, -1 ;  /* 0xbf80000004067421 */ /* 0x000fc80000000000 */
[----:B------:R-:W-:-:S04]  /*3360*/  FFMA.FTZ R7, R6, R7, -0.16845393180847167969 ;  /* 0xbe2c7f3006077423 */ /* 0x000fc80000010007 */
[----:B------:R-:W-:-:S04]  /*3370*/  FFMA.FTZ R7, R6, R7, 0.1716887056827545166 ;  /* 0x3e2fcf2a06077423 */ /* 0x000fc80000010007 */
[----:B------:R-:W-:-:S04]  /*3380*/  FFMA.FTZ R7, R6, R7, -0.17900948226451873779 ;  /* 0xbe374e4306077423 */ /* 0x000fc80000010007 */
[----:B------:R-:W-:-:S04]  /*3390*/  FFMA.FTZ R7, R6, R7, 0.20512372255325317383 ;  /* 0x3e520bf406077423 */ /* 0x000fc80000010007 */
[----:B------:R-:W-:-:S04]  /*33a0*/  FFMA.FTZ R7, R6, R7, -0.24046532809734344482 ;  /* 0xbe763c8b06077423 */ /* 0x000fc80000010007 */
[----:B------:R-:W-:-:S04]  /*33b0*/  FFMA.FTZ R7, R6, R7, 0.28857114911079406738 ;  /* 0x3e93bf9906077423 */ /* 0x000fc80000010007 */
[----:B------:R-:W-:Y:S01]  /*33c0*/  FFMA.FTZ R7, R6, R7, -0.36067417263984680176 ;  /* 0xbeb8aa4906077423 */ /* 0x000fe20000010007 */
[----:B------:R-:W-:-:S03]  /*33d0*/  FSEL R4, RZ, -23, P2 ;  /* 0xc1b80000ff047808 */ /* 0x000fc60001000000 */
[----:B------:R-:W-:Y:S01]  /*33e0*/  FFMA.FTZ R7, R6, R7, 0.48089820146560668945 ;  /* 0x3ef6384a06077423 */ /* 0x000fe20000010007 */
[----:B------:R-:W-:-:S03]  /*33f0*/  ISETP.GE.U32.AND P2, PT, R8, 0x7f800000, PT ;  /* 0x7f8000000800780c */ /* 0x000fc60003f46070 */
[----:B------:R-:W-:Y:S01]  /*3400*/  FFMA.FTZ R7, R6, R7, -0.72134751081466674805 ;  /* 0xbf38aa3b06077423 */ /* 0x000fe20000010007 */
[----:B------:R-:W-:-:S03]  /*3410*/  I2FP.F32.S32 R5, R5 ;  /* 0x0000000500057245 */ /* 0x000fc60000201400 */
[----:B------:R-:W-:-:S04]  /*3420*/  FMUL R7, R6, R7 ;  /* 0x0000000706077220 */ /* 0x000fc80000400000 */
[C---:B------:R-:W-:Y:S01]  /*3430*/  FMUL R7, R6.reuse, R7 ;  /* 0x0000000706077220 */ /* 0x040fe20000400000 */
[----:B------:R-:W-:Y:S01]  /*3440*/  FFMA.FTZ R4, R5, 1.1920928955078125e-07, R4 ;  /* 0x3400000005047823 */ /* 0x000fe20000010004 */
[----:B------:R-:W-:Y:S02]  /*3450*/  @P2 IMAD.MOV.U32 R5, RZ, RZ, 0x7f800000 ;  /* 0x7f800000ff052424 */ /* 0x000fe400078e00ff */
[----:B------:R-:W-:-:S04]  /*3460*/  FFMA.FTZ R7, R6, 1.4426950216293334961, R7 ;  /* 0x3fb8aa3b06077823 */ /* 0x000fc80000010007 */
[----:B------:R-:W-:Y:S01]  /*3470*/  FADD R38, R4, R7 ;  /* 0x0000000704267221 */ /* 0x000fe20000000000 */
[C---:B------:R-:W-:Y:S01]  /*3480*/  @P2 FFMA.FTZ R38, R8.reuse, R5, +INF ;  /* 0x7f80000008262423 */ /* 0x040fe20000010005 */
[----:B------:R-:W-:Y:S02]  /*3490*/  FSETP.NEU.AND P2, PT, R8, RZ, PT ;  /* 0x000000ff0800720b */ /* 0x000fe40003f4d000 */
[----:B------:R-:W-:Y:S01]  /*34a0*/  LDTM.16dp32bit_t0_t15.x32 R4, tmem[UR65] ;  /* 0x00000041000479ee */ /* 0x000fe20008a80000 */
[----:B------:R-:W1:Y:S01]  /*34b0*/  LDTM.16dp32bit_t16_t31.x32 R4, tmem[UR65+0x20] ;  /* 0x00002041000479ee */ /* 0x000e620008aa0000 */
[----:B------:R-:W-:Y:S01]  /*34c0*/  NOP ;  /* 0x0000000000007918 */ /* 0x000fe20000000000 */
[----:B------:R-:W-:-:S05]  /*34d0*/  FSEL R38, R38, -INF , P2 ;  /* 0xff80000026267808 */ /* 0x000fca0001000000 */
[----:B------:R-:W-:Y:S01]  /*34e0*/  FADD R38, R38, R0 ;  /* 0x0000000026267221 */ /* 0x000fe20000000000 */
[----:B-1----:R-:W-:Y:S01]  /*34f0*/  BAR.SYNC.DEFER_BLOCKING 0x2, 0x100 ;  /* 0x0084000000007b1d */ /* 0x002fe20000010000 */
[C---:B------:R-:W-:Y:S02]  /*3500*/  FSETP.GT.AND P2, PT, |R42|.reuse, 8.50705917302346158658e+37, PT ;  /* 0x7e8000002a00780b */ /* 0x040fe40003f44200 */
[----:B------:R-:W-:-:S03]  /*3510*/  FSETP.GEU.AND P4, PT, |R42|, 1.175494350822287508e-38, PT ;  /* 0x008000002a00780b */ /* 0x000fc60003f8e200 */
[----:B------:R-:W1:Y:S08]  /*3520*/  LDCU.64 UR40, c[0x0][0x358] ;  /* 0x00006b00ff2877ac */ /* 0x000e700008000a00 */
[----:B------:R-:W-:Y:S01]  /*3530*/  @P2 FMUL R42, R42, 0.25 ;  /* 0x3e8000002a2a2820 */ /* 0x000fe20000400000 */
        /* <DEDUP_REMOVED lines=32> */
[----:B------:R-:W-:Y:S01]  /*3740*/  @!P4 FMUL R42, R42, 16777216 ;  /* 0x4b8000002a2ac820 */ /* 0x000fe20000400000 */
[----:B-----5:R-:W-:-:S05]  /*3750*/  SHF.R.S32.HI R43, RZ, 0x1f, R43 ;  /* 0x0000001fff2b7819 */ /* 0x020fca000001142b */
[----:B------:R-:W4:Y:S01]  /*3760*/  MUFU.RCP R42, R42 ;  /* 0x0000002a002a7308 */ /* 0x000f220000001000 */
[----:B--2---:R-:W-:Y:S01]  /*3770*/  STS [R40+0x34000], R38 ;  /* 0x0340002628007388 */ /* 0x004fe20000000800 */
[----:B------:R-:W-:Y:S06]  /*3780*/  BAR.SYNC.DEFER_BLOCKING 0x2, 0x100 ;  /* 0x0084000000007b1d */ /* 0x000fec0000010000 */
[----:B---3--:R2:W1:Y:S02]  /*3790*/  LDS R0, [R39+0x34000] ;  /* 0x0340000027007984 */ /* 0x0084640000000800 */
[----:B--2---:R-:W2:Y:S01]  /*37a0*/  S2R R39, SR_TID.X ;  /* 0x0000000000277919 */ /* 0x004ea20000002100 */
[----:B------:R-:W-:Y:S01]  /*37b0*/  @!P4 FMUL R6, R6, 16777216 ;  /* 0x4b8000000606c820 */ /* 0x000fe20000400000 */
[----:B------:R-:W-:Y:S01]  /*37c0*/  @!P4 FMUL R7, R7, 16777216 ;  /* 0x4b8000000707c820 */ /* 0x000fe20000400000 */
[----:B------:R-:W-:Y:S01]  /*37d0*/  @!P4 FMUL R9, R9, 16777216 ;  /* 0x4b8000000909c820 */ /* 0x000fe20000400000 */
[----:B------:R-:W-:Y:S01]  /*37e0*/  @!P4 FMUL R10, R10, 16777216 ;  /* 0x4b8000000a0ac820 */ /* 0x000fe20000400000 */
[----:B------:R-:W-:Y:S01]  /*37f0*/  @!P4 FMUL R12, R12, 16777216 ;  /* 0x4b8000000c0cc820 */ /* 0x000fe20000400000 */
[----:B--2---:R-:W-:-:S13]  /*3800*/  LOP3.LUT P2, RZ, R39, 0xc0, RZ, 0xc0, !PT ;  /* 0x000000c027ff7812 */ /* 0x004fda000784c0ff */
[----:B-1----:R1:W-:Y:S02]  /*3810*/  @!P2 STG.E desc[UR40][R36.64+0x100], R0 ;  /* 0x000100002400a986 */ /* 0x0023e4000c101928 */
[----:B-1----:R-:W-:-:S04]  /*3820*/  LOP3.LUT R0, R80, R43, RZ, 0xfc, !PT ;  /* 0x0000002b50007212 */ /* 0x002fc800078efcff */
[----:B------:R-:W-:Y:S01]  /*3830*/  ISETP.NE.U32.AND P2, PT, R0, RZ, PT ;  /* 0x000000ff0000720c */ /* 0x000fe20003f45070 */
[----:B------:R-:W-:Y:S01]  /*3840*/  @!P4 FMUL R13, R13, 16777216 ;  /* 0x4b8000000d0dc820 */ /* 0x000fe20000400000 */
        /* <DEDUP_REMOVED lines=26> */
[C---:B----4-:R-:W-:Y:S01]  /*39f0*/  FMUL R39, R42.reuse, R6 ;  /* 0x000000062a277220 */ /* 0x050fe20000400000 */
        /* <DEDUP_REMOVED lines=31> */
[----:B------:R-:W-:Y:S06]  /*3bf0*/  @P2 BRA `(.L_x_41) ;  /* 0x0000000000542947 */ /* 0x000fec0003800000 */
[----:B------:R-:W1:Y:S02]  /*3c00*/  LDC R24, c[0x0][0x3dc] ;  /* 0x0000f700ff187b82 */ /* 0x000e640000000800 */
[----:B-1----:R-:W1:Y:S08]  /*3c10*/  I2F.U32.RP R4, R24 ;  /* 0x0000001800047306 */ /* 0x002e700000209000 */
[----:B-1----:R-:W1:Y:S02]  /*3c20*/  MUFU.RCP R4, R4 ;  /* 0x0000000400047308 */ /* 0x002e640000001000 */
[----:B-1----:R-:W-:-:S06]  /*3c30*/  VIADD R4, R4, 0xffffffe ;  /* 0x0ffffffe04047836 */ /* 0x002fcc0000000000 */
[----:B------:R-:W1:Y:S02]  /*3c40*/  F2I.FTZ.U32.TRUNC.NTZ R5, R4 ;  /* 0x0000000400057305 */ /* 0x000e64000021f000 */
[----:B-1----:R-:W-:-:S05]  /*3c50*/  IADD3 R4, PT, PT, RZ, -R5, RZ ;  /* 0x80000005ff047210 */ /* 0x002fca0007ffe0ff */
[----:B------:R-:W-:Y:S02]  /*3c60*/  IMAD R25, R4, R24, RZ ;  /* 0x0000001804197224 */ /* 0x000fe400078e02ff */
[----:B------:R-:W-:-:S04]  /*3c70*/  IMAD.MOV.U32 R4, RZ, RZ, RZ ;  /* 0x000000ffff047224 */ /* 0x000fc800078e00ff */
[----:B------:R-:W-:-:S06]  /*3c80*/  IMAD.HI.U32 R4, R5, R25, R4 ;  /* 0x0000001905047227 */ /* 0x000fcc00078e0004 */
[----:B------:R-:W-:-:S04]  /*3c90*/  IMAD.HI.U32 R4, R4, R78, RZ ;  /* 0x0000004e04047227 */ /* 0x000fc800078e00ff */
[----:B------:R-:W-:-:S04]  /*3ca0*/  IMAD.MOV R5, RZ, RZ, -R4 ;  /* 0x000000ffff057224 */ /* 0x000fc800078e0a04 */
[----:B------:R-:W-:-:S05]  /*3cb0*/  IMAD R5, R24, R5, R78 ;  /* 0x0000000518057224 */ /* 0x000fca00078e024e */
[----:B------:R-:W-:-:S13]  /*3cc0*/  ISETP.GE.U32.AND P2, PT, R5, R24, PT ;  /* 0x000000180500720c */ /* 0x000fda0003f46070 */
[----:B------:R-:W-:Y:S01]  /*3cd0*/  @P2 IADD3 R5, PT, PT, R5, -R24, RZ ;  /* 0x8000001805052210 */ /* 0x000fe20007ffe0ff */
[----:B------:R-:W-:-:S03]  /*3ce0*/  @P2 VIADD R4, R4, 0x1 ;  /* 0x0000000104042836 */ /* 0x000fc60000000000 */
[----:B------:R-:W-:-:S13]  /*3cf0*/  ISETP.GE.U32.AND P2, PT, R5, R24, PT ;  /* 0x000000180500720c */ /* 0x000fda0003f46070 */
[----:B------:R-:W-:Y:S01]  /*3d00*/  @P2 VIADD R4, R4, 0x1 ;  /* 0x0000000104042836 */ /* 0x000fe20000000000 */
[----:B------:R-:W-:-:S13]  /*3d10*/  ISETP.NE.U32.AND P2, PT, R24, RZ, PT ;  /* 0x000000ff1800720c */ /* 0x000fda0003f45070 */
[----:B------:R-:W-:-:S04]  /*3d20*/  @!P2 LOP3.LUT R4, RZ, R24, RZ, 0x33, !PT ;  /* 0x00000018ff04a212 */ /* 0x000fc800078e33ff */
[----:B------:R-:W-:Y:S01]  /*3d30*/  MOV R24, R4 ;  /* 0x0000000400187202 */ /* 0x000fe20000000f00 */
[----:B------:R-:W-:Y:S06]  /*3d40*/  BRA `(.L_x_42) ;  /* 0x0000000000107947 */ /* 0x000fec0003800000 */
.L_x_41:
[----:B------:R-:W1:Y:S01]  /*3d50*/  LDC R28, c[0x0][0x3dc] ;  /* 0x0000f700ff1c7b82 */ /* 0x000e620000000800 */
[----:B------:R-:W-:Y:S01]  /*3d60*/  IMAD.MOV.U32 R44, RZ, RZ, R78 ;  /* 0x000000ffff2c7224 */ /* 0x000fe200078e004e */
[----:B------:R-:W-:-:S07]  /*3d70*/  MOV R42, 0x3d90 ;  /* 0x00003d90002a7802 */ /* 0x000fce0000000f00 */
[----:B-1----:R-:W-:Y:S05]  /*3d80*/  CALL.REL.NOINC `($__internal_3_$__cuda_sm20_div_s64) ;  /* 0x0000008c00b47944 */ /* 0x002fea0003c00000 */
.L_x_42:
[----:B------:R-:W2:Y:S01]  /*3d90*/  LDL R5, [R1+0x4] ;  /* 0x0000040001057983 */ /* 0x000ea20000100800 */
[----:B------:R-:W1:Y:S01]  /*3da0*/  S2R R4, SR_TID.X ;  /* 0x0000000000047919 */ /* 0x000e620000002100 */
[----:B------:R-:W-:Y:S02]  /*3db0*/  R2UR UR5, R92 ;  /* 0x000000005c0572ca */ /* 0x000fe400000e0000 */
[----:B------:R-:W-:Y:S02]  /*3dc0*/  ELECT P2, URZ, PT ;  /* 0x0000000000ff782f */ /* 0x000fe40003840000 */
[----:B------:R-:W-:Y:S02]  /*3dd0*/  F2FP.BF16.F32.PACK_AB R7, R11, R7 ;  /* 0x000000070b07723e */ /* 0x000fe400000010ff */
[----:B------:R-:W-:Y:S02]  /*3de0*/  F2FP.BF16.F32.PACK_AB R6, R6, R8 ;  /* 0x000000080606723e */ /* 0x000fe400000010ff */
[----:B------:R-:W-:-:S02]  /*3df0*/  F2FP.BF16.F32.PACK_AB R11, R19, R18 ;  /* 0x00000012130b723e */ /* 0x000fc400000010ff */
[----:B------:R-:W-:Y:S02]  /*3e00*/  F2FP.BF16.F32.PACK_AB R10, R17, R10 ;  /* 0x0000000a110a723e */ /* 0x000fe400000010ff */
[----:B------:R-:W-:Y:S01]  /*3e10*/  F2FP.BF16.F32.PACK_AB R9, R15, R9 ;  /* 0x000000090f09723e */ /* 0x000fe200000010ff */
[----:B-1----:R-:W-:-:S05]  /*3e20*/  VIADD R4, R4, 0xffffff00 ;  /* 0xffffff0004047836 */ /* 0x002fca0000000000 */
[----:B------:R-:W-:Y:S02]  /*3e30*/  ISETP.LT.U32.AND P2, PT, R4, 0x40, P2 ;  /* 0x000000400400780c */ /* 0x000fe40001741070 */
[----:B------:R-:W-:Y:S02]  /*3e40*/  F2FP.BF16.F32.PACK_AB R8, R36, R37 ;  /* 0x000000252408723e */ /* 0x000fe400000010ff */
[----:B------:R-:W-:Y:S02]  /*3e50*/  F2FP.BF16.F32.PACK_AB R15, R22, R20 ;  /* 0x00000014160f723e */ /* 0x000fe400000010ff */
[----:B------:R-:W-:Y:S02]  /*3e60*/  F2FP.BF16.F32.PACK_AB R14, R0, R14 ;  /* 0x0000000e000e723e */ /* 0x000fe400000010ff */
[----:B------:R-:W-:Y:S02]  /*3e70*/  F2FP.BF16.F32.PACK_AB R13, R23, R13 ;  /* 0x0000000d170d723e */ /* 0x000fe400000010ff */
[----:B------:R-:W-:-:S02]  /*3e80*/  F2FP.BF16.F32.PACK_AB R12, R21, R12 ;  /* 0x0000000c150c723e */ /* 0x000fc400000010ff */
[----:B------:R-:W-:Y:S02]  /*3e90*/  F2FP.BF16.F32.PACK_AB R19, R35, R34 ;  /* 0x000000222313723e */ /* 0x000fe400000010ff */
[----:B------:R-:W-:Y:S02]  /*3ea0*/  F2FP.BF16.F32.PACK_AB R18, R33, R32 ;  /* 0x000000202112723e */ /* 0x000fe400000010ff */
[----:B------:R-:W-:Y:S02]  /*3eb0*/  F2FP.BF16.F32.PACK_AB R17, R31, R30 ;  /* 0x0000001e1f11723e */ /* 0x000fe400000010ff */
[----:B------:R-:W-:Y:S02]  /*3ec0*/  F2FP.BF16.F32.PACK_AB R16, R29, R16 ;  /* 0x000000101d10723e */ /* 0x000fe400000010ff */
[----:B------:R-:W-:Y:S02]  /*3ed0*/  R2UR UR66, R85 ;  /* 0x00000000554272ca */ /* 0x000fe400000e0000 */
[----:B------:R-:W-:Y:S01]  /*3ee0*/  R2UR UR40, R24 ;  /* 0x00000000182872ca */ /* 0x000fe200000e0000 */
[----:B------:R-:W-:-:S05]  /*3ef0*/  VOTEU.ANY UP0, P2 ;  /* 0x0000000000ff7886 */ /* 0x000fca0001000100 */
[----:B------:R-:W-:Y:S01]  /*3f00*/  @UP0 UIADD3 UR64, UPT, UPT, UR64, 0x34000, URZ ;  /* 0x0003400040400890 */ /* 0x000fe2000fffe0ff */
[----:B------:R-:W-:-:S06]  /*3f10*/  VOTEU.ANY UP0, P2 ;  /* 0x0000000000ff7886 */ /* 0x000fcc0001000100 */
[----:B------:R-:W-:Y:S01]  /*3f20*/  UIADD3 UR66, UPT, UPT, UR66, UR40, URZ ;  /* 0x0000002842427290 */ /* 0x000fe2000fffe0ff */
[----:B------:R-:W-:Y:S01]  /*3f30*/  UMOV UR65, UR42 ;  /* 0x0000002a00417c82 */ /* 0x000fe20008000000 */
[----:B------:R-:W-:Y:S01]  /*3f40*/  VIADD R83, R83, 0x1 ;  /* 0x0000000153537836 */ /* 0x000fe20000000000 */
[----:B------:R-:W-:Y:S01]  /*3f50*/  IADD3 R82, PT, PT, R84, R82, RZ ;  /* 0x0000005254527210 */ /* 0x000fe20007ffe0ff */
[----:B------:R-:W-:Y:S01]  /*3f60*/  BAR.SYNC.DEFER_BLOCKING 0x2, 0x100 ;  /* 0x0084000000007b1d */ /* 0x000fe20000010000 */
[----:B--2---:R-:W-:Y:S01]  /*3f70*/  R2UR UR4, R5 ;  /* 0x00000000050472ca */ /* 0x004fe200000e0000 */
[----:B------:R-:W-:-:S05]  /*3f80*/  IMAD.U32 R5, RZ, RZ, UR5 ;  /* 0x00000005ff057e24 */ /* 0x000fca000f8e00ff */
[----:B------:R-:W-:Y:S02]  /*3f90*/  @P2 R2UR UR5, R5 ;  /* 0x00000000050522ca */ /* 0x000fe400000e0000 */
[----:B------:R-:W-:-:S05]  /*3fa0*/  F2FP.BF16.F32.PACK_AB R5, R38, R39 ;  /* 0x000000272605723e */ /* 0x000fca00000010ff */
[----:B------:R-:W-:-:S04]  /*3fb0*/  MOV R4, UR4 ;  /* 0x0000000400047c02 */ /* 0x000fc80008000f00 */
[----:B------:R-:W-:Y:S02]  /*3fc0*/  @P2 R2UR UR4, R4 ;  /* 0x00000000040422ca */ /* 0x000fe400000e0000 */
[----:B------:R-:W-:-:S05]  /*3fd0*/  F2FP.BF16.F32.PACK_AB R4, R40, R41 ;  /* 0x000000292804723e */ /* 0x000fca00000010ff */
[----:B------:R1:W-:Y:S04]  /*3fe0*/  STS.128 [R72+0x34000], R4 ;  /* 0x0340000448007388 */ /* 0x0003e80000000c00 */
[----:B------:R1:W-:Y:S04]  /*3ff0*/  STS.128 [R71+0x34000], R8 ;  /* 0x0340000847007388 */ /* 0x0003e80000000c00 */
[----:B------:R1:W-:Y:S04]  /*4000*/  STS.128 [R70+0x34000], R12 ;  /* 0x0340000c46007388 */ /* 0x0003e80000000c00 */
[----:B------:R1:W-:Y:S01]  /*4010*/  STS.128 [R69+0x34000], R16 ;  /* 0x0340001045007388 */ /* 0x0003e20000000c00 */
[----:B------:R2:W-:Y:S06]  /*4020*/  MEMBAR.ALL.CTA ;  /* 0x0000000000007992 */ /* 0x0005ec0000008000 */
[----:B--2---:R-:W2:Y:S02]  /*4030*/  FENCE.VIEW.ASYNC.S ;  /* 0x00000000000073c6 */ /* 0x004ea40000000000 */
[----:B--2---:R-:W-:Y:S01]  /*4040*/  BAR.SYNC.DEFER_BLOCKING 0x2, 0x100 ;  /* 0x0084000000007b1d */ /* 0x004fe20000010000 */
[----:B------:R-:W-:-:S05]  /*4050*/  ISETP.NE.AND P2, PT, R83, R93, PT ;  /* 0x0000005d5300720c */ /* 0x000fca0003f45270 */
[----:B------:R1:W-:Y:S01]  /*4060*/  @UP0 UTMASTG.2D [UR64], [UR4] ;  /* 0x00000040040003b5 */ /* 0x0003e20008008000 */
[----:B------:R0:W-:Y:S01]  /*4070*/  UTMACMDFLUSH ;  /* 0x00000000000079b7 */ /* 0x0001e20000000000 */
[----:B------:R-:W-:-:S04]  /*4080*/  DEPBAR.LE SB0, 0x0 ;  /* 0x000080000000791a */ /* 0x000fc80000000000 */
[----:B------:R-:W-:Y:S06]  /*4090*/  BAR.SYNC.DEFER_BLOCKING 0x2, 0x100 ;  /* 0x0084000000007b1d */ /* 0x000fec0000010000 */
[----:B-1----:R-:W-:Y:S05]  /*40a0*/  @P2 BRA `(.L_x_43) ;  /* 0xffffffd800642947 */ /* 0x002fea000383ffff */
.L_x_32:
[----:B------:R-:W-:Y:S06]  /*40b0*/  BAR.SYNC.DEFER_BLOCKING 0x1 ;  /* 0x0040000000007b1d */ /* 0x000fec0000010000 */
[----:B------:R-:W-:Y:S05]  /*40c0*/  BRA `(.L_x_1) ;  /* 0xffffffc800a87947 */ /* 0x000fea000383ffff */
.L_x_223:
[----:B------:R-:W2:Y:S01]  /*40d0*/  LDL R11, [R1+0x14] ;  /* 0x00001400010b7983 */ /* 0x000ea20000100800 */
[-C--:B------:R-:W-:Y:S02]  /*40e0*/  IABS R0, R84.reuse ;  /* 0x0000005400007213 */ /* 0x080fe40000000000 */
[----:B------:R-:W-:Y:S01]  /*40f0*/  IABS R9, R84 ;  /* 0x0000005400097213 */ /* 0x000fe20000000000 */
[----:B------:R-:W1:Y:S01]  /*4100*/  S2R R10, SR_CTAID.X ;  /* 0x00000000000a7919 */ /* 0x000e620000002500 */
[----:B------:R-:W3:Y:S08]  /*4110*/  I2F.RP R6, R0 ;  /* 0x0000000000067306 */ /* 0x000ef00000209400 */
[----:B---3--:R-:W3:Y:S02]  /*4120*/  MUFU.RCP R6, R6 ;  /* 0x0000000600067308 */ /* 0x008ee40000001000 */
[----:B---3--:R-:W-:-:S06]  /*4130*/  VIADD R4, R6, 0xffffffe ;  /* 0x0ffffffe06047836 */ /* 0x008fcc0000000000 */
[----:B------:R3:W4:Y:S02]  /*4140*/  F2I.FTZ.U32.TRUNC.NTZ R5, R4 ;  /* 0x0000000400057305 */ /* 0x000724000021f000 */
[----:B---3--:R-:W-:Y:S02]  /*4150*/  HFMA2 R4, -RZ, RZ, 0, 0 ;  /* 0x00000000ff047431 */ /* 0x008fe400000001ff */
[----:B----4-:R-:W-:-:S04]  /*4160*/  IMAD.MOV R7, RZ, RZ, -R5 ;  /* 0x000000ffff077224 */ /* 0x010fc800078e0a05 */
[----:B------:R-:W-:-:S04]  /*4170*/  IMAD R7, R7, R0, RZ ;  /* 0x0000000007077224 */ /* 0x000fc800078e02ff */
[----:B------:R-:W-:-:S04]  /*4180*/  IMAD.HI.U32 R7, R5, R7, R4 ;  /* 0x0000000705077227 */ /* 0x000fc800078e0004 */
[----:B------:R-:W-:Y:S01]  /*4190*/  IMAD.MOV R5, RZ, RZ, -R9 ;  /* 0x000000ffff057224 */ /* 0x000fe200078e0a09 */
[----:B------:R-:W-:Y:S01]  /*41a0*/  BAR.SYNC.DEFER_BLOCKING 0x1 ;  /* 0x0040000000007b1d */ /* 0x000fe20000010000 */
[----:B--2---:R-:W-:-:S05]  /*41b0*/  IABS R8, R11 ;  /* 0x0000000b00087213 */ /* 0x004fca0000000000 */
[----:B------:R-:W-:-:S04]  /*41c0*/  IMAD.HI.U32 R7, R7, R8, RZ ;  /* 0x0000000807077227 */ /* 0x000fc800078e00ff */
[----:B------:R-:W-:-:S05]  /*41d0*/  IMAD R5, R7, R5, R8 ;  /* 0x0000000507057224 */ /* 0x000fca00078e0208 */
[----:B------:R-:W-:-:S13]  /*41e0*/  ISETP.GT.U32.AND P3, PT, R0, R5, PT ;  /* 0x000000050000720c */ /* 0x000fda0003f64070 */
[----:B------:R-:W-:Y:S01]  /*41f0*/  @!P3 IMAD.IADD R5, R5, 0x1, -R0 ;  /* 0x000000010505b824 */ /* 0x000fe200078e0a00 */
[----:B------:R-:W-:-:S04]  /*4200*/  @!P3 IADD3 R7, PT, PT, R7, 0x1, RZ ;  /* 0x000000010707b810 */ /* 0x000fc80007ffe0ff */
[----:B------:R-:W-:Y:S02]  /*4210*/  ISETP.GE.U32.AND P2, PT, R5, R0, PT ;  /* 0x000000000500720c */ /* 0x000fe40003f46070 */
[----:B------:R-:W-:-:S04]  /*4220*/  LOP3.LUT R0, R11, R84, RZ, 0x3c, !PT ;  /* 0x000000540b007212 */ /* 0x000fc800078e3cff */
[----:B------:R-:W-:-:S07]  /*4230*/  ISETP.GE.AND P3, PT, R0, RZ, PT ;  /* 0x000000ff0000720c */ /* 0x000fce0003f66270 */
[----:B------:R-:W-:Y:S01]  /*4240*/  @P2 VIADD R7, R7, 0x1 ;  /* 0x0000000107072836 */ /* 0x000fe20000000000 */
[----:B------:R-:W-:-:S03]  /*4250*/  ISETP.NE.AND P2, PT, R84, RZ, PT ;  /* 0x000000ff5400720c */ /* 0x000fc60003f45270 */
[----:B------:R-:W-:-:S05]  /*4260*/  IMAD.MOV.U32 R0, RZ, RZ, R7 ;  /* 0x000000ffff007224 */ /* 0x000fca00078e0007 */
[----:B------:R-:W-:-:S05]  /*4270*/  @!P3 IADD3 R0, PT, PT, -R0, RZ, RZ ;  /* 0x000000ff0000b210 */ /* 0x000fca0007ffe1ff */
[----:B------:R-:W-:-:S05]  /*4280*/  @!P2 LOP3.LUT R0, RZ, R84, RZ, 0x33, !PT ;  /* 0x00000054ff00a212 */ /* 0x000fca00078e33ff */
[----:B------:R-:W-:-:S04]  /*4290*/  IMAD.MOV R5, RZ, RZ, -R0 ;  /* 0x000000ffff057224 */ /* 0x000fc800078e0a00 */
[----:B------:R-:W-:-:S05]  /*42a0*/  IMAD R4, R84, R5, R11 ;  /* 0x0000000554047224 */ /* 0x000fca00078e020b */
[----:B-1----:R-:W-:Y:S01]  /*42b0*/  ISETP.GE.AND P2, PT, R10, R4, PT ;  /* 0x000000040a00720c */ /* 0x002fe20003f46270 */
[----:B------:R-:W-:-:S12]  /*42c0*/  VIADD R4, R0, 0x1 ;  /* 0x0000000100047836 */ /* 0x000fd80000000000 */
[----:B------:R-:W-:-:S04]  /*42d0*/  @P2 IADD3 R4, PT, PT, R0, RZ, RZ ;  /* 0x000000ff00042210 */ /* 0x000fc80007ffe0ff */
[----:B------:R-:W-:-:S13]  /*42e0*/  ISETP.GE.AND P2, PT, R4, 0x1, PT ;  /* 0x000000010400780c */ /* 0x000fda0003f46270 */
[----:B------:R-:W-:Y:S05]  /*42f0*/  @!P2 BRA `(.L_x_44) ;  /* 0x00000008004ca947 */ /* 0x000fea0003800000 */
[----:B------:R-:W1:Y:S01]  /*4300*/  S2UR UR5, SR_CgaCtaId ;  /* 0x00000000000579c3 */ /* 0x000e620000008800 */
[----:B------:R-:W-:Y:S01]  /*4310*/  UMOV UR4, 0x400 ;  /* 0x0000040000047882 */ /* 0x000fe20000000000 */
[----:B------:R-:W-:Y:S01]  /*4320*/  MOV R8, RZ ;  /* 0x000000ff00087202 */ /* 0x000fe20000000f00 */
[----:B-1----:R-:W-:-:S06]  /*4330*/  ULEA UR4, UR5, UR4, 0x18 ;  /* 0x0000000405047291 */ /* 0x002fcc000f8ec0ff */
[----:B------:R-:W-:-:S05]  /*4340*/  IMAD.U32 R2, RZ, RZ, UR4 ;  /* 0x00000004ff027e24 */ /* 0x000fca000f8e00ff */
[----:B------:R-:W1:Y:S04]  /*4350*/  LDS R0, [R2+0x38018] ;  /* 0x0380180002007984 */ /* 0x000e680000000800 */
[----:B------:R-:W2:Y:S01]  /*4360*/  LDS R5, [R2+0x38008] ;  /* 0x0380080002057984 */ /* 0x000ea20000000800 */
[----:B-1----:R-:W-:Y:S02]  /*4370*/  R2UR UR41, R0 ;  /* 0x00000000002972ca */ /* 0x002fe400000e0000 */
[----:B--2---:R-:W-:Y:S01]  /*4380*/  R2UR UR40, R5 ;  /* 0x00000000052872ca */ /* 0x004fe200000e0000 */
[----:B------:R-:W-:-:S14]  /*4390*/  IMAD.MOV.U32 R5, RZ, RZ, RZ ;  /* 0x000000ffff057224 */ /* 0x000fdc00078e00ff */
.L_x_54:
[----:B-1----:R-:W1:Y:S01]  /*43a0*/  LDC R0, c[0x0][0x3e8] ;  /* 0x0000fa00ff007b82 */ /* 0x002e620000000800 */
[----:B------:R-:W-:-:S05]  /*43b0*/  VIADD R5, R5, 0x1 ;  /* 0x0000000105057836 */ /* 0x000fca0000000000 */
[----:B------:R-:W-:Y:S02]  /*43c0*/  ISETP.NE.AND P2, PT, R5, R4, PT ;  /* 0x000000040500720c */ /* 0x000fe40003f45270 */
[----:B-1----:R-:W-:-:S13]  /*43d0*/  ISETP.GE.AND P3, PT, R0, 0x1, PT ;  /* 0x000000010000780c */ /* 0x002fda0003f66270 */
[----:B------:R-:W-:Y:S05]  /*43e0*/  @!P3 BRA `(.L_x_45) ;  /* 0x00000008000cb947 */ /* 0x000fea0003800000 */
[----:B------:R-:W-:Y:S01]  /*43f0*/  IMAD.SHL.U32 R12, R8, 0x40000000, RZ ;  /* 0x40000000080c7824 */ /* 0x000fe200078e00ff */
[----:B------:R-:W-:Y:S01]  /*4400*/  MOV R10, RZ ;  /* 0x000000ff000a7202 */ /* 0x000fe20000000f00 */
[----:B------:R-:W-:-:S07]  /*4410*/  IMAD.MOV.U32 R0, RZ, RZ, RZ ;  /* 0x000000ffff007224 */ /* 0x000fce00078e00ff */
.L_x_53:
[----:B------:R-:W-:Y:S01]  /*4420*/  BAR.SYNC.DEFER_BLOCKING 0x4, 0x20 ;  /* 0x0100800000007b1d */ /* 0x000fe20000010000 */
[----:B------:R-:W-:Y:S01]  /*4430*/  SHF.R.S32.HI R6, RZ, 0x1f, R12 ;  /* 0x0000001fff067819 */ /* 0x000fe2000001140c */
[----:B------:R-:W-:Y:S01]  /*4440*/  VIADD R0, R0, 0x80 ;  /* 0x0000008000007836 */ /* 0x000fe20000000000 */
[----:B------:R-:W-:-:S03]  /*4450*/  LOP3.LUT R9, R8, 0x1, RZ, 0xc0, !PT ;  /* 0x0000000108097812 */ /* 0x000fc600078ec0ff */
[----:B------:R-:W-:Y:S01]  /*4460*/  IMAD.U32 R6, R6, -0x80000000, RZ ;  /* 0x8000000006067824 */ /* 0x000fe200078e00ff */
[C---:B-1----:R-:W-:Y:S01]  /*4470*/  LEA R11, R9.reuse, R2, 0x3 ;  /* 0x00000002090b7211 */ /* 0x042fe200078e18ff */
[----:B------:R-:W1:Y:S01]  /*4480*/  LDCU UR4, c[0x0][0x3e8] ;  /* 0x00007d00ff0477ac */ /* 0x000e620008000800 */
[----:B------:R-:W-:Y:S02]  /*4490*/  IMAD.U32 R7, R9, -0x80000000, RZ ;  /* 0x8000000009077824 */ /* 0x000fe400078e00ff */
[----:B------:R-:W2:Y:S01]  /*44a0*/  SYNCS.PHASECHK.TRANS64.TRYWAIT P4, [R11+URZ+0x38300], R6 ;  /* 0x038300060b0075a7 */ /* 0x000ea200080811ff */
[----:B-1----:R-:W-:Y:S01]  /*44b0*/  ISETP.GE.AND P3, PT, R0, UR4, PT ;  /* 0x0000000400007c0c */ /* 0x002fe2000bf66270 */
[----:B--2---:R-:W-:-:S12]  /*44c0*/  @!P4 BRA `(.L_x_46) ;  /* 0x0000008000fcc947 */ /* 0x004fd80003800000 */
.L_x_203:
[----:B------:R-:W1:Y:S02]  /*44d0*/  SYNCS.PHASECHK.TRANS64.TRYWAIT P4, [R2+URZ+0x38420], R7 ;  /* 0x03842007020075a7 */ /* 0x000e6400080811ff */
[----:B-1----:R-:W-:Y:S05]  /*44e0*/  @!P4 BRA `(.L_x_47) ;  /* 0x000000840000c947 */ /* 0x002fea0003800000 */
.L_x_204:
[----:B------:R-:W1:Y:S01]  /*44f0*/  SHFL.IDX PT, R6, R90, RZ, 0x1f ;  /* 0x00001fff5a067589 */ /* 0x000e6200000e0000 */
[----:B------:R-:W-:Y:S01]  /*4500*/  BSSY.RECONVERGENT B0, `(.L_x_48) ;  /* 0x000006c000007945 */ /* 0x000fe20003800200 */
[----:B------:R2:W-:Y:S06]  /*4510*/  MEMBAR.ALL.CTA ;  /* 0x0000000000007992 */ /* 0x0005ec0000008000 */
[----:B--2---:R-:W2:Y:S01]  /*4520*/  FENCE.VIEW.ASYNC.S ;  /* 0x00000000000073c6 */ /* 0x004ea20000000000 */
[----:B-1----:R-:W-:-:S13]  /*4530*/  ISETP.NE.AND P4, PT, R6, RZ, PT ;  /* 0x000000ff0600720c */ /* 0x002fda0003f85270 */
[----:B--2---:R-:W-:Y:S05]  /*4540*/  @P4 BRA `(.L_x_49) ;  /* 0x00000004008c4947 */ /* 0x004fea0003800000 */
[----:B------:R-:W-:Y:S01]  /*4550*/  LEA R9, R9, R2, 0xf ;  /* 0x0000000209097211 */ /* 0x000fe200078e78ff */
[----:B------:R-:W-:Y:S01]  /*4560*/  UMOV UR63, URZ ;  /* 0x000000ff003f7c82 */ /* 0x000fe20008000000 */
[----:B------:R-:W-:Y:S01]  /*4570*/  R2UR UR5, R73 ;  /* 0x00000000490572ca */ /* 0x000fe200000e0000 */
[----:B------:R-:W-:Y:S01]  /*4580*/  UMOV UR68, 0x0 ;  /* 0x0000000000447882 */ /* 0x000fe20000000000 */
[----:B------:R-:W-:Y:S01]  /*4590*/  R2UR UR4, R9 ;  /* 0x00000000090472ca */ /* 0x000fe200000e0000 */
[----:B------:R-:W-:Y:S01]  /*45a0*/  UMOV UR69, 0x4210490 ;  /* 0x0421049000457882 */ /* 0x000fe20000000000 */
[----:B------:R-:W-:Y:S01]  /*45b0*/  R2UR UR66, R64 ;  /* 0x00000000404272ca */ /* 0x000fe200000e0000 */
[----:B------:R-:W-:Y:S01]  /*45c0*/  UMOV UR43, 0x40000040 ;  /* 0x40000040002b7882 */ /* 0x000fe20000000000 */
[----:B------:R-:W-:Y:S01]  /*45d0*/  R2UR UR67, R65 ;  /* 0x00000000414372ca */ /* 0x000fe200000e0000 */
[----:B------:R-:W-:Y:S01]  /*45e0*/  UMOV UR70, 0x0 ;  /* 0x0000000000467882 */ /* 0x000fe20000000000 */
[----:B------:R-:W-:Y:S01]  /*45f0*/  UMOV UR71, 0x4210490 ;  /* 0x0421049000477882 */ /* 0x000fe20000000000 */
[----:B------:R-:W-:Y:S01]  /*4600*/  UMOV UR72, 0x0 ;  /* 0x0000000000487882 */ /* 0x000fe20000000000 */
[----:B------:R-:W-:Y:S01]  /*4610*/  UMOV UR73, 0x4210490 ;  /* 0x0421049000497882 */ /* 0x000fe20000000000 */
[----:B------:R-:W-:-:S02]  /*4620*/  R2UR UR76, R60 ;  /* 0x000000003c4c72ca */ /* 0x000fc400000e0000 */
[----:B------:R-:W-:Y:S02]  /*4630*/  R2UR UR77, R61 ;  /* 0x000000003d4d72ca */ /* 0x000fe400000e0000 */
[----:B------:R-:W-:Y:S01]  /*4640*/  UIADD3 UR4, UPT, UPT, UR4, 0x10000, URZ ;  /* 0x0001000004047890 */ /* 0x000fe2000fffe0ff */
[----:B------:R-:W-:Y:S02]  /*4650*/  R2UR UR74, R56 ;  /* 0x00000000384a72ca */ /* 0x000fe400000e0000 */
[----:B------:R-:W-:Y:S01]  /*4660*/  R2UR UR75, R57 ;  /* 0x00000000394b72ca */ /* 0x000fe200000e0000 */
[----:B------:R-:W-:-:S04]  /*4670*/  USHF.R.U32.HI UR4, URZ, 0x4, UR4 ;  /* 0x00000004ff047899 */ /* 0x000fc80008011604 */
[----:B------:R-:W-:-:S03]  /*4680*/  USGXT.U32 UR62, UR4, 0xe ;  /* 0x0000000e043e789a */ /* 0x000fc60008000000 */
[----:B------:R-:W-:Y:S01]  /*4690*/  UMOV UR4, UR5 ;  /* 0x0000000500047c82 */ /* 0x000fe20008000000 */
[----:B------:R-:W-:Y:S02]  /*46a0*/  ULOP3.LUT UR42, UR62, 0x4000000, URZ, 0xfc, !UPT ;  /* 0x040000003e2a7892 */ /* 0x000fe4000f8efcff */
[----:B------:R-:W-:Y:S01]  /*46b0*/  UIADD3 UR62, UP0, UPT, UR62, 0x4000080, URZ ;  /* 0x040000803e3e7890 */ /* 0x000fe2000ff1e0ff */
[----:B------:R-:W-:-:S03]  /*46c0*/  UMOV UR5, 0x40000040 ;  /* 0x4000004000057882 */ /* 0x000fc60000000000 */
[----:B------:R-:W-:Y:S02]  /*46d0*/  UIADD3.X UR63, UPT, UPT, UR63, 0x40000040, URZ, UP0, !UPT ;  /* 0x400000403f3f7890 */ /* 0x000fe400087fe4ff */
[----:B------:R-:W-:Y:S01]  /*46e0*/  UIADD3 UR64, UP0, UPT, UR62, 0x80, URZ ;  /* 0x000000803e407890 */ /* 0x000fe2000ff1e0ff */
[----:B------:R1:W-:Y:S03]  /*46f0*/  UTCHMMA gdesc[UR4], gdesc[UR42], tmem[UR41], tmem[UR68], idesc[UR69], UPT ;  /* 0x00ff442a040075ea */ /* 0x0003e6000b800029 */
[----:B------:R-:W-:-:S03]  /*4700*/  UIADD3.X UR65, UPT, UPT, UR63, URZ, URZ, UP0, !UPT ;  /* 0x000000ff3f417290 */ /* 0x000fc600087fe4ff */
[----:B------:R2:W-:Y:S01]  /*4710*/  UTCHMMA gdesc[UR60], gdesc[UR62], tmem[UR41], tmem[UR70], idesc[UR71], UPT ;  /* 0x00ff463e3c0075ea */ /* 0x0005e2000b800029 */
[----:B-1----:R-:W-:Y:S01]  /*4720*/  UMOV UR4, 0x0 ;  /* 0x0000000000047882 */ /* 0x002fe20000000000 */
[----:B------:R-:W-:-:S04]  /*4730*/  UMOV UR5, 0x4210490 ;  /* 0x0421049000057882 */ /* 0x000fc80000000000 */
[----:B------:R1:W-:Y:S01]  /*4740*/  UTCHMMA gdesc[UR66], gdesc[UR64], tmem[UR41], tmem[UR72], idesc[UR73], UPT ;  /* 0x00ff4840420075ea */ /* 0x0003e2000b800029 */
[----:B--2---:R-:W-:Y:S02]  /*4750*/  R2UR UR70, R58 ;  /* 0x000000003a4672ca */ /* 0x004fe400000e0000 */
[----:B------:R-:W-:Y:S01]  /*4760*/  R2UR UR71, R59 ;  /* 0x000000003b4772ca */ /* 0x000fe200000e0000 */
[----:B-1----:R-:W-:-:S04]  /*4770*/  UIADD3 UR66, UP0, UPT, UR62, 0x100, URZ ;  /* 0x000001003e427890 */ /* 0x002fc8000ff1e0ff */
[----:B------:R-:W-:Y:S02]  /*4780*/  UIADD3.X UR67, UPT, UPT, UR63, URZ, URZ, UP0, !UPT ;  /* 0x000000ff3f437290 */ /* 0x000fe400087fe4ff */
[----:B------:R-:W-:-:S04]  /*4790*/  UIADD3 UR68, UP0, UPT, UR62, 0x180, URZ ;  /* 0x000001803e447890 */ /* 0x000fc8000ff1e0ff */
[----:B------:R-:W-:-:S03]  /*47a0*/  UIADD3.X UR69, UPT, UPT, UR63, URZ, URZ, UP0, !UPT ;  /* 0x000000ff3f457290 */ /* 0x000fc600087fe4ff */
[----:B------:R1:W-:Y:S02]  /*47b0*/  UTCHMMA gdesc[UR76], gdesc[UR66], tmem[UR41], tmem[UR4], idesc[UR5], UPT ;  /* 0x00ff04424c0075ea */ /* 0x0003e4000b800029 */
[----:B-1----:R-:W-:Y:S01]  /*47c0*/  UMOV UR76, 0x0 ;  /* 0x00000000004c7882 */ /* 0x002fe20000000000 */
[----:B------:R-:W-:-:S03]  /*47d0*/  UMOV UR77, 0x4210490 ;  /* 0x04210490004d7882 */ /* 0x000fc60000000000 */
[----:B------:R1:W-:Y:S02]  /*47e0*/  UTCHMMA gdesc[UR70], gdesc[UR68], tmem[UR41], tmem[UR76], idesc[UR77], UPT ;  /* 0x00ff4c44460075ea */ /* 0x0003e4000b800029 */
[----:B-1----:R-:W-:-:S04]  /*47f0*/  UIADD3 UR70, UP0, UPT, UR62, 0x200, URZ ;  /* 0x000002003e467890 */ /* 0x002fc8000ff1e0ff */
[----:B------:R-:W-:Y:S02]  /*4800*/  UIADD3.X UR71, UPT, UPT, UR63, URZ, URZ, UP0, !UPT ;  /* 0x000000ff3f477290 */ /* 0x000fe400087fe4ff */
[----:B------:R-:W-:-:S04]  /*4810*/  UIADD3 UR72, UP0, UPT, UR62, 0x280, URZ ;  /* 0x000002803e487890 */ /* 0x000fc8000ff1e0ff */
[----:B------:R-:W-:-:S03]  /*4820*/  UIADD3.X UR73, UPT, UPT, UR63, URZ, URZ, UP0, !UPT ;  /* 0x000000ff3f497290 */ /* 0x000fc600087fe4ff */
[----:B------:R1:W-:Y:S02]  /*4830*/  UTCHMMA gdesc[UR74], gdesc[UR70], tmem[UR41], tmem[UR4], idesc[UR5], UPT ;  /* 0x00ff04464a0075ea */ /* 0x0003e4000b800029 */
[----:B-1----:R-:W-:Y:S01]  /*4840*/  UMOV UR74, 0x0 ;  /* 0x00000000004a7882 */ /* 0x002fe20000000000 */
[----:B------:R-:W-:Y:S01]  /*4850*/  UMOV UR75, 0x4210490 ;  /* 0x04210490004b7882 */ /* 0x000fe20000000000 */
[----:B------:R-:W-:Y:S02]  /*4860*/  UMOV UR5, URZ ;  /* 0x000000ff00057c82 */ /* 0x000fe40008000000 */
[----:B------:R1:W-:Y:S02]  /*4870*/  UTCHMMA gdesc[UR52], gdesc[UR72], tmem[UR41], tmem[UR74], idesc[UR75], UPT ;  /* 0x00ff4a48340075ea */ /* 0x0003e4000b800029 */
[----:B-1----:R-:W-:-:S04]  /*4880*/  UIADD3 UR74, UP0, UPT, UR62, 0x300, URZ ;  /* 0x000003003e4a7890 */ /* 0x002fc8000ff1e0ff */
[----:B------:R-:W-:-:S09]  /*4890*/  UIADD3.X UR75, UPT, UPT, UR63, URZ, URZ, UP0, !UPT ;  /* 0x000000ff3f4b7290 */ /* 0x000fd200087fe4ff */
[----:B------:R1:W-:Y:S02]  /*48a0*/  UTCHMMA gdesc[UR50], gdesc[UR74], tmem[UR41], tmem[UR76], idesc[UR77], UPT ;  /* 0x00ff4c4a320075ea */ /* 0x0003e4000b800029 */
[----:B-1----:R-:W-:-:S13]  /*48b0*/  R2UR UR76, R2 ;  /* 0x00000000024c72ca */ /* 0x002fda00000e0000 */
[----:B------:R-:W-:-:S07]  /*48c0*/  UIADD3 UR4, UPT, UPT, UR76, 0x38370, URZ ;  /* 0x000383704c047890 */ /* 0x000fce000fffe0ff */
[----:B------:R-:W-:Y:S01]  /*48d0*/  UMOV UR77, UR4 ;  /* 0x00000004004d7c82 */ /* 0x000fe20008000000 */
[----:B------:R-:W-:Y:S01]  /*48e0*/  UIADD3 UR4, UPT, UPT, UR76, 0x38380, URZ ;  /* 0x000383804c047890 */ /* 0x000fe2000fffe0ff */
[----:B------:R1:W-:Y:S06]  /*48f0*/  UTCBAR [UR77], URZ ;  /* 0x000000ff4d0073e9 */ /* 0x0003ec00080000ff */
[----:B------:R-:W-:Y:S02]  /*4900*/  UMOV UR4, UR4 ;  /* 0x0000000400047c82 */ /* 0x000fe40008000000 */
[----:B------:R1:W-:Y:S01]  /*4910*/  UTCBAR [UR4], URZ ;  /* 0x000000ff040073e9 */ /* 0x0003e200080000ff */
[----:B------:R-:W2:Y:S02]  /*4920*/  SYNCS.PHASECHK.TRANS64.TRYWAIT P4, [R2+URZ+0x38440], R7 ;  /* 0x03844007020075a7 */ /* 0x000ea400080811ff */
[----:B-12---:R-:W-:Y:S05]  /*4930*/  @!P4 BRA `(.L_x_50) ;  /* 0x0000007c00f8c947 */ /* 0x006fea0003800000 */
.L_x_205:
[----:B------:R-:W-:Y:S01]  /*4940*/  R2UR UR4, R74 ;  /* 0x000000004a0472ca */ /* 0x000fe200000e0000 */
[----:B------:R-:W-:Y:S01]  /*4950*/  UMOV UR76, 0x0 ;  /* 0x00000000004c7882 */ /* 0x000fe20000000000 */
[----:B------:R-:W-:Y:S01]  /*4960*/  UMOV UR77, 0x4210490 ;  /* 0x04210490004d7882 */ /* 0x000fe20000000000 */
[----:B------:R-:W-:Y:S01]  /*4970*/  UMOV UR5, 0x40000040 ;  /* 0x4000004000057882 */ /* 0x000fe20000000000 */
[----:B------:R1:W-:Y:S06]  /*4980*/  MEMBAR.ALL.CTA ;  /* 0x0000000000007992 */ /* 0x0003ec0000008000 */
[----:B-1----:R-:W1:Y:S02]  /*4990*/  FENCE.VIEW.ASYNC.S ;  /* 0x00000000000073c6 */ /* 0x002e640000000000 */
[----:B-1----:R-:W-:Y:S01]  /*49a0*/  ELECT P4, URZ, PT ;  /* 0x0000000000ff782f */ /* 0x002fe20003880000 */
[----:B------:R1:W-:Y:S02]  /*49b0*/  UTCHMMA gdesc[UR4], gdesc[UR42], tmem[UR40], tmem[UR76], idesc[UR77], UPT ;  /* 0x00ff4c2a040075ea */ /* 0x0003e4000b800028 */
[----:B-1----:R-:W-:Y:S01]  /*49c0*/  UMOV UR4, 0x0 ;  /* 0x0000000000047882 */ /* 0x002fe20000000000 */
[----:B------:R-:W-:Y:S01]  /*49d0*/  UMOV UR5, 0x4210490 ;  /* 0x0421049000057882 */ /* 0x000fe20000000000 */
[----:B------:R-:W-:Y:S01]  /*49e0*/  UMOV UR42, 0x0 ;  /* 0x00000000002a7882 */ /* 0x000fe20000000000 */
[----:B------:R1:W-:Y:S01]  /*49f0*/  UTCHMMA gdesc[UR58], gdesc[UR62], tmem[UR40], tmem[UR4], idesc[UR5], UPT ;  /* 0x00ff043e3a0075ea */ /* 0x0003e2000b800028 */
[----:B------:R2:W-:Y:S01]  /*4a00*/  UTCHMMA gdesc[UR48], gdesc[UR64], tmem[UR40], tmem[UR76], idesc[UR77], UPT ;  /* 0x00ff4c40300075ea */ /* 0x0005e2000b800028 */
[----:B------:R-:W-:Y:S01]  /*4a10*/  UMOV UR43, 0x4210490 ;  /* 0x04210490002b7882 */ /* 0x000fe20000000000 */
[----:B-1----:R-:W-:Y:S01]  /*4a20*/  UMOV UR62, 0x0 ;  /* 0x00000000003e7882 */ /* 0x002fe20000000000 */
[----:B--2---:R-:W-:Y:S01]  /*4a30*/  UMOV UR64, 0x0 ;  /* 0x0000000000407882 */ /* 0x004fe20000000000 */
[----:B------:R-:W-:Y:S01]  /*4a40*/  UMOV UR65, 0x4210490 ;  /* 0x0421049000417882 */ /* 0x000fe20000000000 */
[----:B------:R-:W-:Y:S01]  /*4a50*/  UMOV UR63, 0x4210490 ;  /* 0x04210490003f7882 */ /* 0x000fe20000000000 */
[----:B------:R-:W-:Y:S01]  /*4a60*/  UTCHMMA gdesc[UR46], gdesc[UR66], tmem[UR40], tmem[UR64], idesc[UR65], UPT ;  /* 0x00ff40422e0075ea */ /* 0x000fe2000b800028 */
[----:B------:R1:W-:Y:S01]  /*4a70*/  UTCHMMA gdesc[UR44], gdesc[UR68], tmem[UR40], tmem[UR62], idesc[UR63], UPT ;  /* 0x00ff3e442c0075ea */ /* 0x0003e2000b800028 */
[----:B------:R-:W-:Y:S01]  /*4a80*/  UTCHMMA gdesc[UR38], gdesc[UR70], tmem[UR40], tmem[UR76], idesc[UR77], UPT ;  /* 0x00ff4c46260075ea */ /* 0x000fe2000b800028 */
[----:B------:R-:W-:Y:S01]  /*4a90*/  UMOV UR5, URZ ;  /* 0x000000ff00057c82 */ /* 0x000fe20008000000 */
[----:B------:R2:W-:Y:S01]  /*4aa0*/  UTCHMMA gdesc[UR36], gdesc[UR72], tmem[UR40], tmem[UR42], idesc[UR43], UPT ;  /* 0x00ff2a48240075ea */ /* 0x0005e2000b800028 */
[----:B-1----:R-:W-:Y:S01]  /*4ab0*/  R2UR UR62, R2 ;  /* 0x00000000023e72ca */ /* 0x002fe200000e0000 */
[----:B------:R-:W-:-:S12]  /*4ac0*/  UMOV UR63, URZ ;  /* 0x000000ff003f7c82 */ /* 0x000fd80008000000 */
[----:B------:R-:W-:Y:S02]  /*4ad0*/  UIADD3 UR4, UPT, UPT, UR62, 0x38350, URZ ;  /* 0x000383503e047890 */ /* 0x000fe4000fffe0ff */
[----:B------:R-:W-:-:S05]  /*4ae0*/  UIADD3 UR62, UPT, UPT, UR62, 0x38360, URZ ;  /* 0x000383603e3e7890 */ /* 0x000fca000fffe0ff */
[----:B--2---:R-:W-:Y:S01]  /*4af0*/  UMOV UR42, UR4 ;  /* 0x00000004002a7c82 */ /* 0x004fe20008000000 */
[----:B------:R-:W-:Y:S01]  /*4b00*/  UMOV UR4, 0x0 ;  /* 0x0000000000047882 */ /* 0x000fe20000000000 */
[----:B------:R-:W-:Y:S02]  /*4b10*/  UMOV UR5, 0x4210490 ;  /* 0x0421049000057882 */ /* 0x000fe40000000000 */
[----:B------:R2:W-:Y:S01]  /*4b20*/  UTCHMMA gdesc[UR34], gdesc[UR74], tmem[UR40], tmem[UR4], idesc[UR5], UPT ;  /* 0x00ff044a220075ea */ /* 0x0005e2000b800028 */
[----:B------:R2:W-:Y:S01]  /*4b30*/  UTCBAR [UR42], URZ ;  /* 0x000000ff2a0073e9 */ /* 0x0005e200080000ff */
[----:B------:R-:W-:Y:S05]  /*4b40*/  @!P4 BRA `(.L_x_51) ;  /* 0x00000000001cc947 */ /* 0x000fea0003800000 */
[----:B--2---:R-:W-:Y:S02]  /*4b50*/  UMOV UR4, UR62 ;  /* 0x0000003e00047c82 */ /* 0x004fe40008000000 */
[----:B------:R3:W-:Y:S01]  /*4b60*/  UTCBAR [UR4], URZ ;  /* 0x000000ff040073e9 */ /* 0x0007e200080000ff */
[----:B------:R-:W-:Y:S05]  /*4b70*/  BRA `(.L_x_51) ;  /* 0x0000000000107947 */ /* 0x000fea0003800000 */
.L_x_49:
[----:B------:R-:W1:Y:S02]  /*4b80*/  SYNCS.PHASECHK.TRANS64.TRYWAIT P4, [R2+URZ+0x38440], R7 ;  /* 0x03844007020075a7 */ /* 0x000e6400080811ff */
[----:B-1----:R-:W-:Y:S05]  /*4b90*/  @!P4 BRA `(.L_x_52) ;  /* 0x0000007c006cc947 */ /* 0x002fea0003800000 */
.L_x_206:
[----:B------:R1:W-:Y:S06]  /*4ba0*/  MEMBAR.ALL.CTA ;  /* 0x0000000000007992 */ /* 0x0003ec0000008000 */
[----:B-1----:R-:W1:Y:S02]  /*4bb0*/  FENCE.VIEW.ASYNC.S ;  /* 0x00000000000073c6 */ /* 0x002e640000000000 */
.L_x_51:
[----:B--23--:R-:W-:Y:S05]  /*4bc0*/  BSYNC.RECONVERGENT B0 ;  /* 0x0000000000007941 */ /* 0x00cfea0003800200 */
.L_x_48:
[----:B------:R-:W-:Y:S01]  /*4bd0*/  IADD3 R10, P4, PT, RZ, R10, RZ ;  /* 0x0000000aff0a7210 */ /* 0x000fe20007f9e0ff */
[----:B-1----:R1:W-:Y:S01]  /*4be0*/  SYNCS.ARRIVE.TRANS64.A1T0 RZ, [R11+URZ+0x38330], RZ ;  /* 0x038330ff0bff79a7 */ /* 0x0023e200081000ff */
[----:B------:R-:W-:Y:S02]  /*4bf0*/  VIADD R8, R8, 0x1 ;  /* 0x0000000108087836 */ /* 0x000fe40000000000 */
[----:B------:R-:W-:Y:S01]  /*4c00*/  IADD3.X R12, PT, PT, R12, 0x40000000, RZ, P4, !PT ;  /* 0x400000000c0c7810 */ /* 0x000fe200027fe4ff */
[----:B------:R-:W-:Y:S08]  /*4c10*/  @!P3 BRA `(.L_x_53) ;  /* 0xfffffff80000b947 */ /* 0x000ff0000383ffff */
.L_x_45:
[----:B------:R-:W-:Y:S05]  /*4c20*/  @P2 BRA `(.L_x_54) ;  /* 0xfffffff400dc2947 */ /* 0x000fea000383ffff */
.L_x_44:
[----:B------:R-:W-:Y:S06]  /*4c30*/  BAR.SYNC.DEFER_BLOCKING 0x1 ;  /* 0x0040000000007b1d */ /* 0x000fec0000010000 */
[----:B------:R-:W-:Y:S05]  /*4c40*/  BRA `(.L_x_1) ;  /* 0xffffffbc00c87947 */ /* 0x000fea000383ffff */
.L_x_225:
[----:B------:R-:W2:Y:S01]  /*4c50*/  LDL R12, [R1+0x14] ;  /* 0x00001400010c7983 */ /* 0x000ea20000100800 */
[-C--:B------:R-:W-:Y:S01]  /*4c60*/  IABS R0, R84.reuse ;  /* 0x0000005400007213 */ /* 0x080fe20000000000 */
[----:B------:R-:W-:Y:S01]  /*4c70*/  UMOV UR62, URZ ;  /* 0x000000ff003e7c82 */ /* 0x000fe20008000000 */
[----:B------:R-:W-:Y:S01]  /*4c80*/  IABS R9, R84 ;  /* 0x0000005400097213 */ /* 0x000fe20000000000 */
[----:B------:R-:W1:Y:S01]  /*4c90*/  S2R R10, SR_TID.X ;  /* 0x00000000000a7919 */ /* 0x000e620000002100 */
[----:B------:R-:W3:Y:S01]  /*4ca0*/  I2F.RP R6, R0 ;  /* 0x0000000000067306 */ /* 0x000ee20000209400 */
[----:B------:R-:W-:Y:S07]  /*4cb0*/  BSSY.RECONVERGENT B0, `(.L_x_55) ;  /* 0x0000029000007945 */ /* 0x000fee0003800200 */
[----:B---3--:R-:W3:Y:S01]  /*4cc0*/  MUFU.RCP R6, R6 ;  /* 0x0000000600067308 */ /* 0x008ee20000001000 */
[----:B-1----:R-:W-:-:S02]  /*4cd0*/  VIADD R11, R10, 0xfffffda0 ;  /* 0xfffffda00a0b7836 */ /* 0x002fc40000000000 */
[----:B---3--:R-:W-:Y:S01]  /*4ce0*/  VIADD R4, R6, 0xffffffe ;  /* 0x0ffffffe06047836 */ /* 0x008fe20000000000 */
[----:B------:R-:W1:Y:S04]  /*4cf0*/  S2R R10, SR_CTAID.X ;  /* 0x00000000000a7919 */ /* 0x000e680000002500 */
[----:B------:R3:W4:Y:S02]  /*4d00*/  F2I.FTZ.U32.TRUNC.NTZ R5, R4 ;  /* 0x0000000400057305 */ /* 0x000724000021f000 */
[----:B---3--:R-:W-:Y:S01]  /*4d10*/  IMAD.MOV.U32 R4, RZ, RZ, RZ ;  /* 0x000000ffff047224 */ /* 0x008fe200078e00ff */
[----:B----4-:R-:W-:-:S05]  /*4d20*/  IADD3 R7, PT, PT, RZ, -R5, RZ ;  /* 0x80000005ff077210 */ /* 0x010fca0007ffe0ff */
        /* <DEDUP_REMOVED lines=8> */
[----:B------:R-:W-:Y:S01]  /*4db0*/  @!P3 IADD3 R5, PT, PT, R5, -R0, RZ ;  /* 0x800000000505b210 */ /* 0x000fe20007ffe0ff */
[----:B------:R-:W-:-:S03]  /*4dc0*/  @!P3 VIADD R4, R4, 0x1 ;  /* 0x000000010404b836 */ /* 0x000fc60000000000 */
[----:B------:R-:W-:Y:S02]  /*4dd0*/  ISETP.GE.U32.AND P2, PT, R5, R0, PT ;  /* 0x000000000500720c */ /* 0x000fe40003f46070 */
[----:B------:R-:W-:-:S04]  /*4de0*/  LOP3.LUT R0, R12, R84, RZ, 0x3c, !PT ;  /* 0x000000540c007212 */ /* 0x000fc800078e3cff */
[----:B------:R-:W-:-:S07]  /*4df0*/  ISETP.GE.AND P3, PT, R0, RZ, PT ;  /* 0x000000ff0000720c */ /* 0x000fce0003f66270 */
[----:B------:R-:W-:Y:S01]  /*4e00*/  @P2 VIADD R4, R4, 0x1 ;  /* 0x0000000104042836 */ /* 0x000fe20000000000 */
[----:B------:R-:W-:-:S05]  /*4e10*/  ISETP.NE.AND P2, PT, R84, RZ, PT ;  /* 0x000000ff5400720c */ /* 0x000fca0003f45270 */
[----:B------:R-:W-:-:S08]  /*4e20*/  @!P3 IADD3 R4, PT, PT, -R4, RZ, RZ ;  /* 0x000000ff0404b210 */ /* 0x000fd00007ffe1ff */
[----:B------:R-:W-:Y:S02]  /*4e30*/  @!P2 LOP3.LUT R4, RZ, R84, RZ, 0x33, !PT ;  /* 0x00000054ff04a212 */ /* 0x000fe400078e33ff */
[----:B------:R-:W-:-:S03]  /*4e40*/  ISETP.GE.AND P2, PT, R11, 0x20, PT ;  /* 0x000000200b00780c */ /* 0x000fc60003f46270 */
[----:B------:R-:W-:-:S04]  /*4e50*/  IMAD.MOV R5, RZ, RZ, -R4 ;  /* 0x000000ffff057224 */ /* 0x000fc800078e0a04 */
[----:B------:R-:W-:-:S05]  /*4e60*/  IMAD R0, R84, R5, R12 ;  /* 0x0000000554007224 */ /* 0x000fca00078e020c */
[----:B-1----:R-:W-:Y:S01]  /*4e70*/  ISETP.GE.AND P3, PT, R10, R0, PT ;  /* 0x000000000a00720c */ /* 0x002fe20003f66270 */
[----:B------:R1:W-:Y:S01]  /*4e80*/  @!P2 STS [R3+0x37900], RZ ;  /* 0x037900ff0300a388 */ /* 0x0003e20000000800 */
[----:B------:R-:W-:-:S11]  /*4e90*/  IADD3 R0, PT, PT, R4, 0x1, RZ ;  /* 0x0000000104007810 */ /* 0x000fd60007ffe0ff */
[----:B------:R-:W-:Y:S01]  /*4ea0*/  @P3 IMAD.MOV R0, RZ, RZ, R4 ;  /* 0x000000ffff003224 */ /* 0x000fe200078e0204 */
[----:B------:R-:W-:Y:S01]  /*4eb0*/  ISETP.NE.AND P3, PT, R11, RZ, PT ;  /* 0x000000ff0b00720c */ /* 0x000fe20003f65270 */
[----:B------:R-:W-:-:S12]  /*4ec0*/  NOP ;  /* 0x0000000000007918 */ /* 0x000fd80000000000 */
[----:B-1----:R-:W-:Y:S05]  /*4ed0*/  @P3 BRA `(.L_x_56) ;  /* 0x0000000000183947 */ /* 0x002fea0003800000 */
[----:B------:R-:W1:Y:S01]  /*4ee0*/  LDS R6, [R2+0x38288] ;  /* 0x0382880002067984 */ /* 0x000e620000000800 */
[----:B------:R-:W2:Y:S01]  /*4ef0*/  LDC.64 R4, c[0x0][0x390] ;  /* 0x0000e400ff047b82 */ /* 0x000ea20000000a00 */
[----:B------:R-:W-:Y:S02]  /*4f00*/  IMAD.MOV.U32 R7, RZ, RZ, 0x70 ;  /* 0x00000070ff077424 */ /* 0x000fe400078e00ff */
[----:B--2---:R2:W-:Y:S03]  /*4f10*/  STS.64 [R2+0x38280], R4 ;  /* 0x0382800402007388 */ /* 0x0045e60000000a00 */
[----:B-1----:R-:W-:-:S05]  /*4f20*/  LOP3.LUT R7, R6, 0x10, R7, 0xd8, !PT ;  /* 0x0000001006077812 */ /* 0x002fca00078ed807 */
[----:B------:R2:W-:Y:S02]  /*4f30*/  STS [R2+0x38288], R7 ;  /* 0x0382880702007388 */ /* 0x0005e40000000800 */
.L_x_56:
[----:B------:R-:W-:Y:S05]  /*4f40*/  BSYNC.RECONVERGENT B0 ;  /* 0x0000000000007941 */ /* 0x000fea0003800200 */
.L_x_55:
[----:B------:R-:W-:Y:S04]  /*4f50*/  BSSY.RECONVERGENT B0, `(.L_x_57) ;  /* 0x0000037000007945 */ /* 0x000fe80003800200 */
[----:B------:R-:W-:Y:S01]  /*4f60*/  BSSY.RELIABLE B1, `(.L_x_58) ;  /* 0x0000032000017945 */ /* 0x000fe20003800100 */
[----:B--2---:R-:W-:-:S03]  /*4f70*/  IADD3 R4, PT, PT, R2, 0x38280, RZ ;  /* 0x0003828002047810 */ /* 0x004fc60007ffe0ff */
[----:B------:R-:W-:Y:S05]  /*4f80*/  @P3 BRA `(.L_x_59) ;  /* 0x0000000000243947 */ /* 0x000fea0003800000 */
[----:B------:R-:W1:Y:S01]  /*4f90*/  LDS R5, [R2+0x382b4] ;  /* 0x0382b40002057984 */ /* 0x000e620000000800 */
[----:B------:R-:W-:-:S05]  /*4fa0*/  IMAD.MOV.U32 R6, RZ, RZ, 0x3f000000 ;  /* 0x3f000000ff067424 */ /* 0x000fca00078e00ff */
[----:B-1----:R-:W-:-:S05]  /*4fb0*/  LOP3.LUT R5, R5, 0xff000000, R6, 0xb8, !PT ;  /* 0xff00000005057812 */ /* 0x002fca00078eb806 */
[----:B------:R1:W-:Y:S01]  /*4fc0*/  STS [R2+0x382b4], R5 ;  /* 0x0382b40502007388 */ /* 0x0003e20000000800 */
[----:B------:R-:W-:Y:S05]  /*4fd0*/  @P3 BRA `(.L_x_60) ;  /* 0x00000000001c3947 */ /* 0x000fea0003800000 */
[----:B-1----:R-:W1:Y:S01]  /*4fe0*/  LDS R5, [R2+0x382b8] ;  /* 0x0382b80002057984 */ /* 0x002e620000000800 */
[----:B------:R-:W-:-:S05]  /*4ff0*/  IMAD.MOV.U32 R6, RZ, RZ, 0x7f ;  /* 0x0000007fff067424 */ /* 0x000fca00078e00ff */
[----:B-1----:R-:W-:-:S05]  /*5000*/  LOP3.LUT R5, R5, 0xff, R6, 0xb8, !PT ;  /* 0x000000ff05057812 */ /* 0x002fca00078eb806 */
[----:B------:R1:W-:Y:S02]  /*5010*/  STS [R2+0x382b8], R5 ;  /* 0x0382b80502007388 */ /* 0x0003e40000000800 */
.L_x_59:
[----:B------:R-:W-:Y:S05]  /*5020*/  @P3 BRA `(.L_x_61) ;  /* 0x00000000001c3947 */ /* 0x000fea0003800000 */
[----:B-1----:R-:W-:-:S05]  /*5030*/  HFMA2 R5, -RZ, RZ, 0, 7.569789886474609375e-06 ;  /* 0x0000007fff057431 */ /* 0x002fca00000001ff */
[----:B------:R2:W-:Y:S02]  /*5040*/  STS [R2+0x382a0], R5 ;  /* 0x0382a00502007388 */ /* 0x0005e40000000800 */
.L_x_60:
[----:B------:R-:W-:Y:S05]  /*5050*/  @P3 BRA `(.L_x_62) ;  /* 0x0000000000283947 */ /* 0x000fea0003800000 */
[----:B------:R-:W3:Y:S01]  /*5060*/  LDL R6, [R1+0x10] ;  /* 0x0000100001067983 */ /* 0x000ee20000100800 */
[----:B-12---:R-:W3:Y:S02]  /*5070*/  LDC R5, c[0x0][0x3e8] ;  /* 0x0000fa00ff057b82 */ /* 0x006ee40000000800 */
[----:B---3--:R-:W-:-:S05]  /*5080*/  IMAD R5, R6, R5, -0x1 ;  /* 0xffffffff06057424 */ /* 0x008fca00078e0205 */
[----:B------:R2:W-:Y:S02]  /*5090*/  STS [R2+0x382a4], R5 ;  /* 0x0382a40502007388 */ /* 0x0005e40000000800 */
.L_x_61:
[----:B------:R-:W-:Y:S05]  /*50a0*/  @P3 BRA `(.L_x_63) ;  /* 0x0000000000243947 */ /* 0x000fea0003800000 */
[----:B-12---:R-:W1:Y:S01]  /*50b0*/  LDS R5, [R2+0x3829c] ;  /* 0x03829c0002057984 */ /* 0x006e620000000800 */
[----:B------:R-:W-:-:S05]  /*50c0*/  IMAD.MOV.U32 R7, RZ, RZ, 0x10 ;  /* 0x00000010ff077424 */ /* 0x000fca00078e00ff */
[----:B------:R3:W-:Y:S01]  /*50d0*/  STS [R2+0x3828c], R7 ;  /* 0x03828c0702007388 */ /* 0x0007e20000000800 */
[----:B-1----:R-:W-:-:S05]  /*50e0*/  LOP3.LUT R5, R5, 0xf, RZ, 0xb8, !PT ;  /* 0x0000000f05057812 */ /* 0x002fca00078eb8ff */
[----:B------:R3:W-:Y:S02]  /*50f0*/  STS [R2+0x3829c], R5 ;  /* 0x03829c0502007388 */ /* 0x0007e40000000800 */
.L_x_62:
[----:B------:R-:W-:Y:S05]  /*5100*/  @P3 BRA `(.L_x_64) ;  /* 0x00000000001c3947 */ /* 0x000fea0003800000 */
[----:B-123--:R-:W1:Y:S02]  /*5110*/  LDS R5, [R2+0x382b4] ;  /* 0x0382b40002057984 */ /* 0x00ee640000000800 */
[----:B-1----:R-:W-:-:S05]  /*5120*/  LOP3.LUT R5, R5, 0x7, RZ, 0xb8, !PT ;  /* 0x0000000705057812 */ /* 0x002fca00078eb8ff */
[----:B------:R3:W-:Y:S02]  /*5130*/  STS [R2+0x382b4], R5 ;  /* 0x0382b40502007388 */ /* 0x0007e40000000800 */
.L_x_63:
[----:B------:R-:W-:Y:S05]  /*5140*/  @P3 BRA `(.L_x_65) ;  /* 0x0000000000203947 */ /* 0x000fea0003800000 */
[----:B-123--:R-:W1:Y:S02]  /*5150*/  LDS R5, [R2+0x382b4] ;  /* 0x0382b40002057984 */ /* 0x00ee640000000800 */
[----:B-1----:R-:W-:-:S05]  /*5160*/  LOP3.LUT R5, R5, 0x38, RZ, 0xb8, !PT ;  /* 0x0000003805057812 */ /* 0x002fca00078eb8ff */
[----:B------:R4:W-:Y:S02]  /*5170*/  STS [R2+0x382b4], R5 ;  /* 0x0382b40502007388 */ /* 0x0009e40000000800 */
.L_x_64:
[----:B------:R-:W-:Y:S05]  /*5180*/  @P3 BRA `(.L_x_66) ;  /* 0x0000000000203947 */ /* 0x000fea0003800000 */
[----:B-1234-:R-:W1:Y:S01]  /*5190*/  LDS R5, [R2+0x38288] ;  /* 0x0382880002057984 */ /* 0x01ee620000000800 */
[----:B------:R-:W-:-:S05]  /*51a0*/  IMAD.MOV.U32 R6, RZ, RZ, 0x780 ;  /* 0x00000780ff067424 */ /* 0x000fca00078e00ff */
[----:B-1----:R-:W-:-:S05]  /*51b0*/  LOP3.LUT R5, R5, 0x500, R6, 0xd8, !PT ;  /* 0x0000050005057812 */ /* 0x002fca00078ed806 */
[----:B------:R4:W-:Y:S02]  /*51c0*/  STS [R2+0x38288], R5 ;  /* 0x0382880502007388 */ /* 0x0009e40000000800 */
.L_x_65:
[----:B------:R-:W-:Y:S05]  /*51d0*/  @P3 BRA `(.L_x_67) ;  /* 0x0000000000283947 */ /* 0x000fea0003800000 */
[----:B-1234-:R-:W1:Y:S02]  /*51e0*/  LDS R5, [R2+0x38288] ;  /* 0x0382880002057984 */ /* 0x01ee640000000800 */
[----:B-1----:R-:W-:-:S05]  /*51f0*/  LOP3.LUT R5, R5, 0x1800, RZ, 0xb8, !PT ;  /* 0x0000180005057812 */ /* 0x002fca00078eb8ff */
[----:B------:R1:W-:Y:S02]  /*5200*/  STS [R2+0x38288], R5 ;  /* 0x0382880502007388 */ /* 0x0003e40000000800 */
.L_x_66:
[----:B------:R-:W-:Y:S05]  /*5210*/  @P3 BREAK.RELIABLE B1 ;  /* 0x0000000000013942 */ /* 0x000fea0003800100 */
[----:B------:R-:W-:Y:S05]  /*5220*/  @P3 BRA `(.L_x_68) ;  /* 0x0000000000243947 */ /* 0x000fea0003800000 */
[----:B-1234-:R-:W1:Y:S01]  /*5230*/  LDS R5, [R2+0x38288] ;  /* 0x0382880002057984 */ /* 0x01ee620000000800 */
[----:B------:R-:W-:-:S04]  /*5240*/  MOV R6, 0x6000 ;  /* 0x0000600000067802 */ /* 0x000fc80000000f00 */
[----:B-1----:R-:W-:-:S04]  /*5250*/  LOP3.LUT R5, R5, 0x6000, R6, 0xd8, !PT ;  /* 0x0000600005057812 */ /* 0x002fc800078ed806 */
[----:B------:R-:W-:-:S05]  /*5260*/  LOP3.LUT R5, R5, 0x400000, RZ, 0xb8, !PT ;  /* 0x0040000005057812 */ /* 0x000fca00078eb8ff */
[----:B------:R1:W-:Y:S02]  /*5270*/  STS [R2+0x38288], R5 ;  /* 0x0382880502007388 */ /* 0x0003e40000000800 */
.L_x_67:
[----:B------:R-:W-:Y:S05]  /*5280*/  BSYNC.RELIABLE B1 ;  /* 0x0000000000017941 */ /* 0x000fea0003800100 */
.L_x_58:
[----:B-1234-:R-:W1:Y:S02]  /*5290*/  @!P3 LDS R5, [R2+0x38288] ;  /* 0x038288000205b984 */ /* 0x01ee640000000800 */
[----:B-1----:R-:W-:-:S05]  /*52a0*/  @!P3 LOP3.LUT R5, R5, 0x8000, RZ, 0xb8, !PT ;  /* 0x000080000505b812 */ /* 0x002fca00078eb8ff */
[----:B------:R1:W-:Y:S02]  /*52b0*/  @!P3 STS [R2+0x38288], R5 ;  /* 0x038288050200b388 */ /* 0x0003e40000000800 */
.L_x_68:
[----:B------:R-:W-:Y:S05]  /*52c0*/  BSYNC.RECONVERGENT B0 ;  /* 0x0000000000007941 */ /* 0x000fea0003800200 */
.L_x_57:
[----:B------:R-:W-:Y:S05]  /*52d0*/  WARPSYNC.ALL ;  /* 0x0000000000007948 */ /* 0x000fea0003800000 */
[----:B------:R-:W-:Y:S01]  /*52e0*/  NOP ;  /* 0x0000000000007918 */ /* 0x000fe20000000000 */
[----:B------:R-:W-:Y:S05]  /*52f0*/  @P2 BRA `(.L_x_69) ;  /* 0x00000000003c2947 */ /* 0x000fea0003800000 */
[----:B--2---:R-:W2:Y:S04]  /*5300*/  LDL R9, [R1+0x24] ;  /* 0x0000240001097983 */ /* 0x004ea80000100800 */
[----:B---3--:R-:W3:Y:S01]  /*5310*/  LDL R8, [R1+0x20] ;  /* 0x0000200001087983 */ /* 0x008ee20000100800 */
[----:B-1--4-:R-:W1:Y:S02]  /*5320*/  S2R R5, SR_LANEID ;  /* 0x0000000000057919 */ /* 0x012e640000000000 */
[----:B-1----:R-:W-:-:S04]  /*5330*/  IMAD.SHL.U32 R5, R5, 0x4, RZ ;  /* 0x0000000405057824 */ /* 0x002fc800078e00ff */
[----:B------:R-:W-:Y:S01]  /*5340*/  IMAD.IADD R6, R4, 0x1, R5 ;  /* 0x0000000104067824 */ /* 0x000fe200078e0205 */
[----:B------:R-:W-:Y:S05]  /*5350*/  WARPSYNC.ALL ;  /* 0x0000000000007948 */ /* 0x000fea0003800000 */
[----:B------:R-:W-:Y:S01]  /*5360*/  NOP ;  /* 0x0000000000007918 */ /* 0x000fe20000000000 */
[----:B------:R-:W1:Y:S01]  /*5370*/  LDS R7, [R6] ;  /* 0x0000000006077984 */ /* 0x000e620000000800 */
[----:B--2---:R-:W-:-:S04]  /*5380*/  IADD3 R4, P2, PT, R5, R9, RZ ;  /* 0x0000000905047210 */ /* 0x004fc80007f5e0ff */
[----:B---3--:R-:W-:-:S05]  /*5390*/  IADD3.X R5, PT, PT, RZ, R8, RZ, P2, !PT ;  /* 0x00000008ff057210 */ /* 0x008fca00017fe4ff */
[----:B-1----:R1:W5:Y:S01]  /*53a0*/  ATOMG.E.EXCH.STRONG.GPU PT, RZ, [R4], R7 ;  /* 0x0000000704ff73a8 */ /* 0x00236200041ee100 */
[----:B------:R-:W-:-:S04]  /*53b0*/  DEPBAR {5,4,3,2,1,0} ;  /* 0x0000003f0000791a */ /* 0x000fc80000000000 */
[----:B------:R-:W2:Y:S02]  /*53c0*/  CCTL.E.C.LDCU.IV.DEEP [UR18] ;  /* 0x0000000012007540 */ /* 0x000ea40009c08000 */
[----:B--2---:R1:W-:Y:S01]  /*53d0*/  UTMACCTL.IV [UR18] ;  /* 0x00000000120079b9 */ /* 0x0043e20008000000 */
[----:B------:R-:W-:Y:S01]  /*53e0*/  NOP ;  /* 0x0000000000007918 */ /* 0x000fe20000000000 */
.L_x_69:
[----:B------:R-:W-:Y:S01]  /*53f0*/  ISETP.GE.AND P2, PT, R0, 0x1, PT ;  /* 0x000000010000780c */ /* 0x000fe20003f46270 */
[----:B------:R-:W-:Y:S05]  /*5400*/  WARPSYNC.ALL ;  /* 0x0000000000007948 */ /* 0x000fea0003800000 */
[----:B------:R-:W-:Y:S01]  /*5410*/  NOP ;  /* 0x0000000000007918 */ /* 0x000fe20000000000 */
[----:B-----5:R-:W-:Y:S06]  /*5420*/  BAR.SYNC.DEFER_BLOCKING 0x6, 0x20 ;  /* 0x0180800000007b1d */ /* 0x020fec0000010000 */
[----:B------:R-:W-:Y:S05]  /*5430*/  @!P2 BRA `(.L_x_70) ;  /* 0x00000008002ca947 */ /* 0x000fea0003800000 */
[----:B------:R-:W-:Y:S02]  /*5440*/  IMAD.MOV.U32 R6, RZ, RZ, RZ ;  /* 0x000000ffff067224 */ /* 0x000fe400078e00ff */
[----:B-1-3--:R-:W-:-:S07]  /*5450*/  IMAD.MOV.U32 R7, RZ, RZ, R10 ;  /* 0x000000ffff077224 */ /* 0x00afce00078e000a */
.L_x_76:
[----:B------:R-:W1:Y:S01]  /*5460*/  LDC R4, c[0x0][0x3e8] ;  /* 0x0000fa00ff047b82 */ /* 0x000e620000000800 */
[----:B------:R-:W-:-:S06]  /*5470*/  UIADD3 UR62, UPT, UPT, UR62, 0x1, URZ ;  /* 0x000000013e3e7890 */ /* 0x000fcc000fffe0ff */
[----:B------:R-:W-:Y:S02]  /*5480*/  ISETP.NE.AND P6, PT, R0, UR62, PT ;  /* 0x0000003e00007c0c */ /* 0x000fe4000bfc5270 */
[----:B-1----:R-:W-:-:S13]  /*5490*/  ISETP.GE.AND P2, PT, R4, 0x1, PT ;  /* 0x000000010400780c */ /* 0x002fda0003f46270 */
[----:B------:R-:W-:Y:S05]  /*54a0*/  @!P2 BRA `(.L_x_71) ;  /* 0x000000080008a947 */ /* 0x000fea0003800000 */
[-C--:B------:R-:W-:Y:S01]  /*54b0*/  IABS R8, R68.reuse ;  /* 0x0000004400087213 */ /* 0x080fe20000000000 */
[----:B------:R-:W1:Y:S01]  /*54c0*/  LDC.64 R44, c[0x0][0x3b0] ;  /* 0x0000ec00ff2c7b82 */ /* 0x000e620000000a00 */
[----:B------:R-:W-:Y:S02]  /*54d0*/  IABS R9, R7 ;  /* 0x0000000700097213 */ /* 0x000fe40000000000 */
[----:B------:R-:W3:Y:S01]  /*54e0*/  I2F.RP R10, R8 ;  /* 0x00000008000a7306 */ /* 0x000ee20000209400 */
[----:B------:R-:W-:-:S04]  /*54f0*/  IABS R13, R68 ;  /* 0x00000044000d7213 */ /* 0x000fc80000000000 */
[----:B------:R-:W5:Y:S03]  /*5500*/  LDC R15, c[0x0][0x3d0] ;  /* 0x0000f400ff0f7b82 */ /* 0x000f660000000800 */
[----:B---3--:R-:W3:Y:S01]  /*5510*/  MUFU.RCP R10, R10 ;  /* 0x0000000a000a7308 */ /* 0x008ee20000001000 */
[----:B-----5:R-:W-:Y:S02]  /*5520*/  SHF.R.S32.HI R15, RZ, 0x1f, R15 ;  /* 0x0000001fff0f7819 */ /* 0x020fe4000001140f */
[----:B---3--:R-:W-:-:S05]  /*5530*/  IADD3 R4, PT, PT, R10, 0xffffffe, RZ ;  /* 0x0ffffffe0a047810 */ /* 0x008fca0007ffe0ff */
[----:B--2-4-:R2:W3:Y:S02]  /*5540*/  F2I.FTZ.U32.TRUNC.NTZ R5, R4 ;  /* 0x0000000400057305 */ /* 0x0144e4000021f000 */
[----:B--2---:R-:W-:Y:S02]  /*5550*/  IMAD.MOV.U32 R4, RZ, RZ, RZ ;  /* 0x000000ffff047224 */ /* 0x004fe400078e00ff */
[----:B---3--:R-:W-:-:S04]  /*5560*/  IMAD.MOV R11, RZ, RZ, -R5 ;  /* 0x000000ffff0b7224 */ /* 0x008fc800078e0a05 */
[----:B------:R-:W-:-:S04]  /*5570*/  IMAD R11, R11, R8, RZ ;  /* 0x000000080b0b7224 */ /* 0x000fc800078e02ff */
[----:B------:R-:W-:Y:S01]  /*5580*/  IMAD.HI.U32 R12, R5, R11, R4 ;  /* 0x0000000b050c7227 */ /* 0x000fe200078e0004 */
[----:B------:R-:W-:-:S05]  /*5590*/  IADD3 R5, PT, PT, RZ, -R13, RZ ;  /* 0x8000000dff057210 */ /* 0x000fca0007ffe0ff */
[----:B------:R-:W-:Y:S02]  /*55a0*/  IMAD.HI.U32 R4, R12, R9, RZ ;  /* 0x000000090c047227 */ /* 0x000fe400078e00ff */
[----:B------:R-:W2:Y:S02]  /*55b0*/  LDC R12, c[0x0][0x3e4] ;  /* 0x0000f900ff0c7b82 */ /* 0x000ea40000000800 */
[----:B------:R-:W-:-:S05]  /*55c0*/  IMAD R5, R4, R5, R9 ;  /* 0x0000000504057224 */ /* 0x000fca00078e0209 */
[----:B------:R-:W-:-:S13]  /*55d0*/  ISETP.GT.U32.AND P2, PT, R8, R5, PT ;  /* 0x000000050800720c */ /* 0x000fda0003f44070 */
[----:B------:R-:W-:Y:S02]  /*55e0*/  @!P2 IMAD.IADD R5, R5, 0x1, -R8 ;  /* 0x000000010505a824 */ /* 0x000fe400078e0a08 */
[----:B------:R-:W-:Y:S01]  /*55f0*/  @!P2 VIADD R4, R4, 0x1 ;  /* 0x000000010404a836 */ /* 0x000fe20000000000 */
[----:B--2---:R-:W-:Y:S02]  /*5600*/  IABS R10, R12 ;  /* 0x0000000c000a7213 */ /* 0x004fe40000000000 */
[----:B------:R-:W-:Y:S02]  /*5610*/  ISETP.GE.U32.AND P2, PT, R5, R8, PT ;  /* 0x000000080500720c */ /* 0x000fe40003f46070 */
[----:B------:R-:W2:Y:S01]  /*5620*/  I2F.RP R8, R10 ;  /* 0x0000000a00087306 */ /* 0x000ea20000209400 */
[----:B------:R-:W-:-:S10]  /*5630*/  LOP3.LUT R5, R7, R68, RZ, 0x3c, !PT ;  /* 0x0000004407057212 */ /* 0x000fd400078e3cff */
[----:B------:R-:W-:Y:S02]  /*5640*/  @P2 IADD3 R4, PT, PT, R4, 0x1, RZ ;  /* 0x0000000104042810 */ /* 0x000fe40007ffe0ff */
[----:B------:R-:W-:Y:S01]  /*5650*/  ISETP.GE.AND P2, PT, R5, RZ, PT ;  /* 0x000000ff0500720c */ /* 0x000fe20003f46270 */
[----:B--2---:R-:W2:Y:S02]  /*5660*/  MUFU.RCP R8, R8 ;  /* 0x0000000800087308 */ /* 0x004ea40000001000 */
[----:B------:R-:W-:Y:S02]  /*5670*/  IMAD.MOV.U32 R11, RZ, RZ, R4 ;  /* 0x000000ffff0b7224 */ /* 0x000fe400078e0004 */
[----:B------:R-:W-:-:S08]  /*5680*/  IMAD.MOV.U32 R4, RZ, RZ, RZ ;  /* 0x000000ffff047224 */ /* 0x000fd000078e00ff */
[----:B------:R-:W-:Y:S01]  /*5690*/  @!P2 IMAD.MOV R11, RZ, RZ, -R11 ;  /* 0x000000ffff0ba224 */ /* 0x000fe200078e0a0b */
[----:B------:R-:W-:Y:S02]  /*56a0*/  ISETP.NE.AND P2, PT, R68, RZ, PT ;  /* 0x000000ff4400720c */ /* 0x000fe40003f45270 */
[----:B--2---:R-:W-:-:S04]  /*56b0*/  IADD3 R9, PT, PT, R8, 0xffffffe, RZ ;  /* 0x0ffffffe08097810 */ /* 0x004fc80007ffe0ff */
[----:B------:R-:W2:Y:S07]  /*56c0*/  F2I.FTZ.U32.TRUNC.NTZ R5, R9 ;  /* 0x0000000900057305 */ /* 0x000eae000021f000 */
[----:B------:R-:W-:-:S04]  /*56d0*/  @!P2 LOP3.LUT R11, RZ, R68, RZ, 0x33, !PT ;  /* 0x00000044ff0ba212 */ /* 0x000fc800078e33ff */
[----:B------:R-:W-:Y:S01]  /*56e0*/  IABS R14, R11 ;  /* 0x0000000b000e7213 */ /* 0x000fe20000000000 */
[----:B--2---:R-:W-:-:S04]  /*56f0*/  IMAD.MOV R13, RZ, RZ, -R5 ;  /* 0x000000ffff0d7224 */ /* 0x004fc800078e0a05 */
[----:B------:R-:W-:-:S04]  /*5700*/  IMAD R13, R13, R10, RZ ;  /* 0x0000000a0d0d7224 */ /* 0x000fc800078e02ff */
[----:B------:R-:W-:Y:S01]  /*5710*/  IMAD.HI.U32 R4, R5, R13, R4 ;  /* 0x0000000d05047227 */ /* 0x000fe200078e0004 */
[----:B------:R-:W-:-:S05]  /*5720*/  MOV R5, R14 ;  /* 0x0000000e00057202 */ /* 0x000fca0000000f00 */
[----:B------:R-:W-:-:S04]  /*5730*/  IMAD.HI.U32 R4, R4, R5, RZ ;  /* 0x0000000504047227 */ /* 0x000fc800078e00ff */
[----:B------:R-:W-:-:S04]  /*5740*/  IMAD.MOV R8, RZ, RZ, -R4 ;  /* 0x000000ffff087224 */ /* 0x000fc800078e0a04 */
[----:B------:R-:W-:-:S05]  /*5750*/  IMAD R5, R10, R8, R5 ;  /* 0x000000080a057224 */ /* 0x000fca00078e0205 */
[----:B------:R-:W-:-:S13]  /*5760*/  ISETP.GT.U32.AND P2, PT, R10, R5, PT ;  /* 0x000000050a00720c */ /* 0x000fda0003f44070 */
[----:B------:R-:W-:Y:S01]  /*5770*/  @!P2 IMAD.IADD R5, R5, 0x1, -R10 ;  /* 0x000000010505a824 */ /* 0x000fe200078e0a0a */
[----:B------:R-:W-:-:S04]  /*5780*/  @!P2 IADD3 R4, PT, PT, R4, 0x1, RZ ;  /* 0x000000010404a810 */ /* 0x000fc80007ffe0ff */
        /* <DEDUP_REMOVED lines=10> */
[----:B-1----:R-:W-:Y:S02]  /*5830*/  IMAD R10, R5, R44, RZ ;  /* 0x0000002c050a7224 */ /* 0x002fe400078e02ff */
[----:B------:R-:W-:Y:S02]  /*5840*/  IMAD R8, R12, R8, R11 ;  /* 0x000000080c087224 */ /* 0x000fe400078e020b */
[----:B------:R-:W-:-:S04]  /*5850*/  IMAD.WIDE.U32 R4, R9, R44, RZ ;  /* 0x0000002c09047225 */ /* 0x000fc800078e00ff */
[----:B------:R-:W-:Y:S01]  /*5860*/  IMAD R9, R9, R88, R10 ;  /* 0x0000005809097224 */ /* 0x000fe200078e020a */
[----:B------:R-:W-:-:S03]  /*5870*/  SHF.R.S32.HI R10, RZ, 0x1f, R8 ;  /* 0x0000001fff0a7819 */ /* 0x000fc60000011408 */
[----:B------:R-:W-:Y:S02]  /*5880*/  IMAD.IADD R5, R5, 0x1, R9 ;  /* 0x0000000105057824 */ /* 0x000fe400078e0209 */
[-C--:B------:R-:W-:Y:S02]  /*5890*/  IMAD R10, R10, R45.reuse, RZ ;  /* 0x0000002d0a0a7224 */ /* 0x080fe400078e02ff */
[----:B------:R-:W-:-:S04]  /*58a0*/  IMAD.WIDE.U32 R44, R8, R45, R4 ;  /* 0x0000002d082c7225 */ /* 0x000fc800078e0004 */
[----:B------:R-:W-:-:S05]  /*58b0*/  IMAD R9, R8, R87, R10 ;  /* 0x0000005708097224 */ /* 0x000fca00078e020a */
[----:B------:R-:W-:-:S04]  /*58c0*/  IADD3 R80, PT, PT, R45, R9, RZ ;  /* 0x000000092d507210 */ /* 0x000fc80007ffe0ff */
[----:B------:R-:W-:-:S04]  /*58d0*/  LOP3.LUT R4, R80, R15, RZ, 0xfc, !PT ;  /* 0x0000000f50047212 */ /* 0x000fc800078efcff */
[----:B------:R-:W-:-:S13]  /*58e0*/  ISETP.NE.U32.AND P2, PT, R4, RZ, PT ;  /* 0x000000ff0400720c */ /* 0x000fda0003f45070 */
[----:B------:R-:W-:Y:S05]  /*58f0*/  @P2 BRA `(.L_x_72) ;  /* 0x0000000000542947 */ /* 0x000fea0003800000 */
[----:B------:R-:W1:Y:S02]  /*5900*/  LDCU UR4, c[0x0][0x3d0] ;  /* 0x00007a00ff0477ac */ /* 0x000e640008000800 */
[----:B-1----:R-:W1:Y:S08]  /*5910*/  I2F.U32.RP R8, UR4 ;  /* 0x0000000400087d06 */ /* 0x002e700008209000 */
[----:B-1----:R-:W1:Y:S02]  /*5920*/  MUFU.RCP R8, R8 ;  /* 0x0000000800087308 */ /* 0x002e640000001000 */
[----:B-1----:R-:W-:-:S06]  /*5930*/  VIADD R4, R8, 0xffffffe ;  /* 0x0ffffffe08047836 */ /* 0x002fcc0000000000 */
[----:B------:R1:W2:Y:S02]  /*5940*/  F2I.FTZ.U32.TRUNC.NTZ R5, R4 ;  /* 0x0000000400057305 */ /* 0x0002a4000021f000 */
[----:B-1----:R-:W-:Y:S02]  /*5950*/  HFMA2 R4, -RZ, RZ, 0, 0 ;  /* 0x00000000ff047431 */ /* 0x002fe400000001ff */
[----:B--2---:R-:W-:-:S04]  /*5960*/  IMAD.MOV R9, RZ, RZ, -R5 ;  /* 0x000000ffff097224 */ /* 0x004fc800078e0a05 */
[----:B------:R-:W-:-:S04]  /*5970*/  IMAD R9, R9, UR4, RZ ;  /* 0x0000000409097c24 */ /* 0x000fc8000f8e02ff */
[----:B------:R-:W-:-:S06]  /*5980*/  IMAD.HI.U32 R5, R5, R9, R4 ;  /* 0x0000000905057227 */ /* 0x000fcc00078e0004 */
[----:B------:R-:W-:-:S04]  /*5990*/  IMAD.HI.U32 R5, R5, R44, RZ ;  /* 0x0000002c05057227 */ /* 0x000fc800078e00ff */
[----:B------:R-:W-:-:S04]  /*59a0*/  IMAD.MOV R9, RZ, RZ, -R5 ;  /* 0x000000ffff097224 */ /* 0x000fc800078e0a05 */
[----:B------:R-:W-:-:S05]  /*59b0*/  IMAD R44, R9, UR4, R44 ;  /* 0x00000004092c7c24 */ /* 0x000fca000f8e022c */
[----:B------:R-:W-:-:S13]  /*59c0*/  ISETP.GE.U32.AND P2, PT, R44, UR4, PT ;  /* 0x000000042c007c0c */ /* 0x000fda000bf46070 */
[----:B------:R-:W-:Y:S01]  /*59d0*/  @P2 VIADD R44, R44, -UR4 ;  /* 0x800000042c2c2c36 */ /* 0x000fe20008000000 */
[----:B------:R-:W-:-:S04]  /*59e0*/  @P2 IADD3 R5, PT, PT, R5, 0x1, RZ ;  /* 0x0000000105052810 */ /* 0x000fc80007ffe0ff */
[----:B------:R-:W-:-:S13]  /*59f0*/  ISETP.GE.U32.AND P2, PT, R44, UR4, PT ;  /* 0x000000042c007c0c */ /* 0x000fda000bf46070 */
[----:B------:R-:W-:Y:S01]  /*5a00*/  @P2 VIADD R5, R5, 0x1 ;  /* 0x0000000105052836 */ /* 0x000fe20000000000 */
[----:B------:R-:W-:-:S13]  /*5a10*/  ISETP.NE.U32.AND P2, PT, RZ, UR4, PT ;  /* 0x00000004ff007c0c */ /* 0x000fda000bf45070 */
[----:B------:R-:W-:-:S04]  /*5a20*/  @!P2 LOP3.LUT R5, RZ, UR4, RZ, 0x33, !PT ;  /* 0x00000004ff05ac12 */ /* 0x000fc8000f8e33ff */
[----:B------:R-:W-:Y:S01]  /*5a30*/  R2UR UR5, R5 ;  /* 0x00000000050572ca */ /* 0x000fe200000e0000 */
[----:B------:R-:W-:-:S14]  /*5a40*/  BRA `(.L_x_73) ;  /* 0x0000000000147947 */ /* 0x000fdc0003800000 */
.L_x_72:
[----:B------:R-:W1:Y:S01]  /*5a50*/  LDC R28, c[0x0][0x3d0] ;  /* 0x0000f400ff1c7b82 */ /* 0x000e620000000800 */
[----:B------:R-:W-:Y:S01]  /*5a60*/  IMAD.MOV.U32 R43, RZ, RZ, R15 ;  /* 0x000000ffff2b7224 */ /* 0x000fe200078e000f */
[----:B------:R-:W-:-:S07]  /*5a70*/  MOV R42, 0x5a90 ;  /* 0x00005a90002a7802 */ /* 0x000fce0000000f00 */
[----:B-1----:R-:W-:Y:S05]  /*5a80*/  CALL.REL.NOINC `($__internal_3_$__cuda_sm20_div_s64) ;  /* 0x0000007000747944 */ /* 0x002fea0003c00000 */
[----:B------:R-:W-:-:S15]  /*5a90*/  R2UR UR5, R24 ;  /* 0x00000000180572ca */ /* 0x000fde00000e0000 */
.L_x_73:
[----:B------:R-:W-:-:S05]  /*5aa0*/  UMOV UR4, URZ ;  /* 0x000000ff00047c82 */ /* 0x000fca0008000000 */
.L_x_75:
[C---:B------:R-:W-:Y:S02]  /*5ab0*/  LOP3.LUT R5, R6.reuse, 0x1, RZ, 0xc0, !PT ;  /* 0x0000000106057812 */ /* 0x040fe400078ec0ff */
[----:B------:R-:W-:Y:S02]  /*5ac0*/  LOP3.LUT P2, RZ, R6, 0x2, RZ, 0xc0, !PT ;  /* 0x0000000206ff7812 */ /* 0x000fe4000784c0ff */
[----:B------:R-:W-:Y:S02]  /*5ad0*/  LEA R8, R5, R2, 0x3 ;  /* 0x0000000205087211 */ /* 0x000fe400078e18ff */
[----:B------:R-:W-:Y:S02]  /*5ae0*/  SEL R4, RZ, 0x1, P2 ;  /* 0x00000001ff047807 */ /* 0x000fe40001000000 */
[----:B------:R-:W-:-:S03]  /*5af0*/  R2UR UR63, R8 ;  /* 0x00000000083f72ca */ /* 0x000fc600000e0000 */
[----:B------:R-:W-:-:S10]  /*5b00*/  IMAD.U32 R4, R4, -0x80000000, RZ ;  /* 0x8000000004047824 */ /* 0x000fd400078e00ff */
[----:B------:R-:W1:Y:S02]  /*5b10*/  SYNCS.PHASECHK.TRANS64.TRYWAIT P2, [UR63+0x38330], R4 ;  /* 0x03833004ff0075a7 */ /* 0x000e64000804113f */
[----:B-1----:R-:W-:Y:S05]  /*5b20*/  @!P2 BRA `(.L_x_74) ;  /* 0x0000006c0094a947 */ /* 0x002fea0003800000 */
.L_x_207:
[----:B------:R-:W1:Y:S01]  /*5b30*/  S2R R8, SR_TID.X ;  /* 0x0000000000087919 */ /* 0x000e620000002100 */
[----:B------:R-:W-:Y:S01]  /*5b40*/  @!P3 IMAD.MOV.U32 R4, RZ, RZ, 0x8000 ;  /* 0x00008000ff04b424 */ /* 0x000fe200078e00ff */
[----:B------:R-:W-:Y:S01]  /*5b50*/  BAR.SYNC.DEFER_BLOCKING 0x6, 0x20 ;  /* 0x0180800000007b1d */ /* 0x000fe20000010000 */
[----:B------:R-:W-:Y:S02]  /*5b60*/  ELECT P2, URZ, PT ;  /* 0x0000000000ff782f */ /* 0x000fe40003840000 */
[----:B------:R-:W-:Y:S01]  /*5b70*/  LEA R5, R5, R2, 0xf ;  /* 0x0000000205057211 */ /* 0x000fe200078e78ff */
[----:B------:R-:W-:Y:S01]  /*5b80*/  UIADD3 UR43, UPT, UPT, UR4, UR5, URZ ;  /* 0x00000005042b7290 */ /* 0x000fe2000fffe0ff */
[----:B------:R-:W-:Y:S01]  /*5b90*/  VIADD R6, R6, 0x1 ;  /* 0x0000000106067836 */ /* 0x000fe20000000000 */
[----:B------:R-:W-:Y:S01]  /*5ba0*/  UIADD3 UR4, UPT, UPT, UR4, 0x80, URZ ;  /* 0x0000008004047890 */ /* 0x000fe2000fffe0ff */
[----:B------:R-:W-:Y:S01]  /*5bb0*/  R2UR UR64, R5 ;  /* 0x00000000054072ca */ /* 0x000fe200000e0000 */
[----:B------:R2:W-:Y:S01]  /*5bc0*/  @!P3 SYNCS.ARRIVE.TRANS64 RZ, [UR63+0x38300], R4 ;  /* 0x03830004ffffb9a7 */ /* 0x0005e2000800003f */
[----:B-1----:R-:W-:Y:S01]  /*5bd0*/  VIADD R8, R8, 0xfffffda0 ;  /* 0xfffffda008087836 */ /* 0x002fe20000000000 */
[----:B------:R-:W-:Y:S04]  /*5be0*/  BAR.SYNC.DEFER_BLOCKING 0x6, 0x20 ;  /* 0x0180800000007b1d */ /* 0x000fe80000010000 */
[----:B------:R-:W-:-:S04]  /*5bf0*/  ISETP.LT.U32.AND P2, PT, R8, 0x20, P2 ;  /* 0x000000200800780c */ /* 0x000fc80001741070 */
[----:B--2---:R-:W1:Y:S09]  /*5c00*/  LDC R4, c[0x0][0x3e8] ;  /* 0x0000fa00ff047b82 */ /* 0x004e720000000800 */
[----:B------:R-:W-:Y:S01]  /*5c10*/  VOTEU.ANY UP0, P2 ;  /* 0x0000000000ff7886 */ /* 0x000fe20001000100 */
[----:B------:R-:W-:Y:S01]  /*5c20*/  VOTEU.ANY UP1, P2 ;  /* 0x0000000000ff7886 */ /* 0x000fe20001020100 */
[----:B------:R-:W-:-:S03]  /*5c30*/  VOTEU.ANY UP2, P2 ;  /* 0x0000000000ff7886 */ /* 0x000fc60001040100 */
[----:B------:R-:W-:Y:S02]  /*5c40*/  @UP0 UIADD3 UR40, UPT, UPT, UR64, 0x10000, URZ ;  /* 0x0001000040280890 */ /* 0x000fe4000fffe0ff */
[----:B------:R-:W-:Y:S01]  /*5c50*/  @UP0 UIADD3 UR41, UPT, UPT, UR63, 0x38300, URZ ;  /* 0x000383003f290890 */ /* 0x000fe2000fffe0ff */
[----:B------:R-:W-:-:S08]  /*5c60*/  @UP0 UMOV UR42, URZ ;  /* 0x000000ff002a0c82 */ /* 0x000fd00008000000 */
[----:B------:R2:W-:Y:S01]  /*5c70*/  @UP1 UTMALDG.2D [UR40], [UR18] ;  /* 0x00000028120015b4 */ /* 0x0005e20008008000 */
[----:B-1----:R-:W-:Y:S01]  /*5c80*/  ISETP.LE.AND P2, PT, R4, UR4, PT ;  /* 0x0000000404007c0c */ /* 0x002fe2000bf43270 */
[----:B--2---:R-:W-:Y:S01]  /*5c90*/  @UP0 UIADD3 UR40, UPT, UPT, UR64, 0x14000, URZ ;  /* 0x0001400040280890 */ /* 0x004fe2000fffe0ff */
[----:B------:R-:W-:-:S08]  /*5ca0*/  @UP0 UMOV UR42, 0x40 ;  /* 0x00000040002a0882 */ /* 0x000fd00000000000 */
[----:B------:R1:W-:Y:S03]  /*5cb0*/  @UP2 UTMALDG.2D [UR40], [UR18] ;  /* 0x00000028120025b4 */ /* 0x0003e60008008000 */
[----:B-1----:R-:W-:Y:S05]  /*5cc0*/  @!P2 BRA `(.L_x_75) ;  /* 0xfffffffc0078a947 */ /* 0x002fea000383ffff */
.L_x_71:
[----:B------:R-:W-:Y:S01]  /*5cd0*/  IADD3 R7, PT, PT, R84, R7, RZ ;  /* 0x0000000754077210 */ /* 0x000fe20007ffe0ff */
[----:B------:R-:W-:Y:S06]  /*5ce0*/  @P6 BRA `(.L_x_76) ;  /* 0xfffffff400dc6947 */ /* 0x000fec000383ffff */
.L_x_70:
[----:B------:R-:W-:Y:S06]  /*5cf0*/  BAR.SYNC.DEFER_BLOCKING 0x1 ;  /* 0x0040000000007b1d */ /* 0x000fec0000010000 */
[----:B------:R-:W-:Y:S05]  /*5d00*/  BRA `(.L_x_1) ;  /* 0xffffffac00987947 */ /* 0x000fea000383ffff */
.L_x_224:
        /* <DEDUP_REMOVED lines=8> */
[----:B-1----:R-:W-:Y:S01]  /*5d90*/  IADD3 R11, PT, PT, R10, -0x240, RZ ;  /* 0xfffffdc00a0b7810 */ /* 0x002fe20007ffe0ff */
[----:B---3--:R-:W-:Y:S01]  /*5da0*/  VIADD R4, R6, 0xffffffe ;  /* 0x0ffffffe06047836 */ /* 0x008fe20000000000 */
[----:B------:R-:W1:Y:S05]  /*5db0*/  S2R R10, SR_CTAID.X ;  /* 0x00000000000a7919 */ /* 0x000e6a0000002500 */
[----:B------:R3:W4:Y:S02]  /*5dc0*/  F2I.FTZ.U32.TRUNC.NTZ R5, R4 ;  /* 0x0000000400057305 */ /* 0x000724000021f000 */
[----:B---3--:R-:W-:-:S02]  /*5dd0*/  HFMA2 R4, -RZ, RZ, 0, 0 ;  /* 0x00000000ff047431 */ /* 0x008fc400000001ff */
        /* <DEDUP_REMOVED lines=15> */
[----:B------:R-:W-:-:S05]  /*5ed0*/  ISETP.NE.AND P2, PT, R84, RZ, PT ;  /* 0x000000ff5400720c */ /* 0x000fca0003f45270 */
[----:B------:R-:W-:-:S08]  /*5ee0*/  @!P3 IMAD.MOV R4, RZ, RZ, -R4 ;  /* 0x000000ffff04b224 */ /* 0x000fd000078e0a04 */
[----:B------:R-:W-:Y:S02]  /*5ef0*/  @!P2 LOP3.LUT R4, RZ, R84, RZ, 0x33, !PT ;  /* 0x00000054ff04a212 */ /* 0x000fe400078e33ff */
[----:B------:R-:W-:-:S03]  /*5f00*/  ISETP.GE.AND P2, PT, R11, 0x20, PT ;  /* 0x000000200b00780c */ /* 0x000fc60003f46270 */
[----:B------:R-:W-:-:S04]  /*5f10*/  IMAD.MOV R5, RZ, RZ, -R4 ;  /* 0x000000ffff057224 */ /* 0x000fc800078e0a04 */
[----:B------:R-:W-:-:S05]  /*5f20*/  IMAD R0, R84, R5, R12 ;  /* 0x0000000554007224 */ /* 0x000fca00078e020c */
[----:B-1----:R-:W-:Y:S01]  /*5f30*/  ISETP.GE.AND P3, PT, R10, R0, PT ;  /* 0x000000000a00720c */ /* 0x002fe20003f66270 */
[C---:B------:R-:W-:Y:S01]  /*5f40*/  VIADD R0, R4.reuse, 0x1 ;  /* 0x0000000104007836 */ /* 0x040fe20000000000 */
[----:B------:R1:W-:Y:S11]  /*5f50*/  @!P2 STS [R3+0x37900], RZ ;  /* 0x037900ff0300a388 */ /* 0x0003f60000000800 */
[----:B------:R-:W-:-:S02]  /*5f60*/  @P3 IADD3 R0, PT, PT, R4, RZ, RZ ;  /* 0x000000ff04003210 */ /* 0x000fc40007ffe0ff */
        /* <DEDUP_REMOVED lines=9> */
.L_x_78:
[----:B------:R-:W-:Y:S05]  /*6000*/  BSYNC.RECONVERGENT B0 ;  /* 0x0000000000007941 */ /* 0x000fea0003800200 */
.L_x_77:
[----:B------:R-:W-:Y:S04]  /*6010*/  BSSY.RECONVERGENT B0, `(.L_x_79) ;  /* 0x0000037000007945 */ /* 0x000fe80003800200 */
[----:B------:R-:W-:Y:S01]  /*6020*/  BSSY.RELIABLE B1, `(.L_x_80) ;  /* 0x0000032000017945 */ /* 0x000fe20003800100 */
[----:B--2---:R-:W-:-:S03]  /*6030*/  VIADD R4, R2, 0x38200 ;  /* 0x0003820002047836 */ /* 0x004fc60000000000 */
[----:B------:R-:W-:Y:S05]  /*6040*/  @P3 BRA `(.L_x_81) ;  /* 0x0000000000243947 */ /* 0x000fea0003800000 */
[----:B------:R-:W1:Y:S01]  /*6050*/  LDS R5, [R2+0x38234] ;  /* 0x0382340002057984 */ /* 0x000e620000000800 */
[----:B------:R-:W-:-:S05]  /*6060*/  HFMA2 R6, -RZ, RZ, 1.75, 0 ;  /* 0x3f000000ff067431 */ /* 0x000fca00000001ff */
[----:B-1----:R-:W-:-:S05]  /*6070*/  LOP3.LUT R5, R5, 0xff000000, R6, 0xb8, !PT ;  /* 0xff00000005057812 */ /* 0x002fca00078eb806 */
[----:B------:R1:W-:Y:S01]  /*6080*/  STS [R2+0x38234], R5 ;  /* 0x0382340502007388 */ /* 0x0003e20000000800 */
[----:B------:R-:W-:Y:S05]  /*6090*/  @P3 BRA `(.L_x_82) ;  /* 0x00000000001c3947 */ /* 0x000fea0003800000 */
[----:B-1----:R-:W1:Y:S01]  /*60a0*/  LDS R5, [R2+0x38238] ;  /* 0x0382380002057984 */ /* 0x002e620000000800 */
[----:B------:R-:W-:-:S05]  /*60b0*/  IMAD.MOV.U32 R6, RZ, RZ, 0x7f ;  /* 0x0000007fff067424 */ /* 0x000fca00078e00ff */
[----:B-1----:R-:W-:-:S05]  /*60c0*/  LOP3.LUT R5, R5, 0xff, R6, 0xb8, !PT ;  /* 0x000000ff05057812 */ /* 0x002fca00078eb806 */
[----:B------:R1:W-:Y:S02]  /*60d0*/  STS [R2+0x38238], R5 ;  /* 0x0382380502007388 */ /* 0x0003e40000000800 */
.L_x_81:
[----:B------:R-:W-:Y:S05]  /*60e0*/  @P3 BRA `(.L_x_83) ;  /* 0x00000000001c3947 */ /* 0x000fea0003800000 */
[----:B-1----:R-:W-:-:S05]  /*60f0*/  IMAD.MOV.U32 R5, RZ, RZ, 0x7f ;  /* 0x0000007fff057424 */ /* 0x002fca00078e00ff */
[----:B------:R2:W-:Y:S02]  /*6100*/  STS [R2+0x38220], R5 ;  /* 0x0382200502007388 */ /* 0x0005e40000000800 */
.L_x_82:
[----:B------:R-:W-:Y:S05]  /*6110*/  @P3 BRA `(.L_x_84) ;  /* 0x0000000000283947 */ /* 0x000fea0003800000 */
[----:B------:R-:W3:Y:S01]  /*6120*/  LDL R6, [R1+0x10] ;  /* 0x0000100001067983 */ /* 0x000ee20000100800 */
[----:B-12---:R-:W3:Y:S02]  /*6130*/  LDC R5, c[0x0][0x3e8] ;  /* 0x0000fa00ff057b82 */ /* 0x006ee40000000800 */
[----:B---3--:R-:W-:-:S05]  /*6140*/  IMAD R5, R6, R5, -0x1 ;  /* 0xffffffff06057424 */ /* 0x008fca00078e0205 */
[----:B------:R2:W-:Y:S02]  /*6150*/  STS [R2+0x38224], R5 ;  /* 0x0382240502007388 */ /* 0x0005e40000000800 */
.L_x_83:
[----:B------:R-:W-:Y:S05]  /*6160*/  @P3 BRA `(.L_x_85) ;  /* 0x0000000000243947 */ /* 0x000fea0003800000 */
[----:B-12---:R-:W1:Y:S01]  /*6170*/  LDS R5, [R2+0x3821c] ;  /* 0x03821c0002057984 */ /* 0x006e620000000800 */
[----:B------:R-:W-:-:S05]  /*6180*/  MOV R7, 0x10 ;  /* 0x0000001000077802 */ /* 0x000fca0000000f00 */
[----:B------:R3:W-:Y:S01]  /*6190*/  STS [R2+0x3820c], R7 ;  /* 0x03820c0702007388 */ /* 0x0007e20000000800 */
[----:B-1----:R-:W-:-:S05]  /*61a0*/  LOP3.LUT R5, R5, 0xf, RZ, 0xb8, !PT ;  /* 0x0000000f05057812 */ /* 0x002fca00078eb8ff */
[----:B------:R3:W-:Y:S02]  /*61b0*/  STS [R2+0x3821c], R5 ;  /* 0x03821c0502007388 */ /* 0x0007e40000000800 */
.L_x_84:
[----:B------:R-:W-:Y:S05]  /*61c0*/  @P3 BRA `(.L_x_86) ;  /* 0x00000000001c3947 */ /* 0x000fea0003800000 */
[----:B-123--:R-:W1:Y:S02]  /*61d0*/  LDS R5, [R2+0x38234] ;  /* 0x0382340002057984 */ /* 0x00ee640000000800 */
[----:B-1----:R-:W-:-:S05]  /*61e0*/  LOP3.LUT R5, R5, 0x7, RZ, 0xb8, !PT ;  /* 0x0000000705057812 */ /* 0x002fca00078eb8ff */
[----:B------:R3:W-:Y:S02]  /*61f0*/  STS [R2+0x38234], R5 ;  /* 0x0382340502007388 */ /* 0x0007e40000000800 */
.L_x_85:
[----:B------:R-:W-:Y:S05]  /*6200*/  @P3 BRA `(.L_x_87) ;  /* 0x0000000000203947 */ /* 0x000fea0003800000 */
[----:B-123--:R-:W1:Y:S02]  /*6210*/  LDS R5, [R2+0x38234] ;  /* 0x0382340002057984 */ /* 0x00ee640000000800 */
[----:B-1----:R-:W-:-:S05]  /*6220*/  LOP3.LUT R5, R5, 0x38, RZ, 0xb8, !PT ;  /* 0x0000003805057812 */ /* 0x002fca00078eb8ff */
[----:B------:R4:W-:Y:S02]  /*6230*/  STS [R2+0x38234], R5 ;  /* 0x0382340502007388 */ /* 0x0009e40000000800 */
.L_x_86:
[----:B------:R-:W-:Y:S05]  /*6240*/  @P3 BRA `(.L_x_88) ;  /* 0x0000000000203947 */ /* 0x000fea0003800000 */
[----:B-1234-:R-:W1:Y:S01]  /*6250*/  LDS R5, [R2+0x38208] ;  /* 0x0382080002057984 */ /* 0x01ee620000000800 */
[----:B------:R-:W-:-:S05]  /*6260*/  IMAD.MOV.U32 R6, RZ, RZ, 0x780 ;  /* 0x00000780ff067424 */ /* 0x000fca00078e00ff */
[----:B-1----:R-:W-:-:S05]  /*6270*/  LOP3.LUT R5, R5, 0x500, R6, 0xd8, !PT ;  /* 0x0000050005057812 */ /* 0x002fca00078ed806 */
[----:B------:R4:W-:Y:S02]  /*6280*/  STS [R2+0x38208], R5 ;  /* 0x0382080502007388 */ /* 0x0009e40000000800 */
.L_x_87:
[----:B------:R-:W-:Y:S05]  /*6290*/  @P3 BRA `(.L_x_89) ;  /* 0x0000000000283947 */ /* 0x000fea0003800000 */
[----:B-1234-:R-:W1:Y:S02]  /*62a0*/  LDS R5, [R2+0x38208] ;  /* 0x0382080002057984 */ /* 0x01ee640000000800 */
[----:B-1----:R-:W-:-:S05]  /*62b0*/  LOP3.LUT R5, R5, 0x1800, RZ, 0xb8, !PT ;  /* 0x0000180005057812 */ /* 0x002fca00078eb8ff */
[----:B------:R1:W-:Y:S02]  /*62c0*/  STS [R2+0x38208], R5 ;  /* 0x0382080502007388 */ /* 0x0003e40000000800 */
.L_x_88:
[----:B------:R-:W-:Y:S05]  /*62d0*/  @P3 BREAK.RELIABLE B1 ;  /* 0x0000000000013942 */ /* 0x000fea0003800100 */
[----:B------:R-:W-:Y:S05]  /*62e0*/  @P3 BRA `(.L_x_90) ;  /* 0x0000000000243947 */ /* 0x000fea0003800000 */
[----:B-1234-:R-:W1:Y:S01]  /*62f0*/  LDS R5, [R2+0x38208] ;  /* 0x0382080002057984 */ /* 0x01ee620000000800 */
[----:B------:R-:W-:-:S05]  /*6300*/  IMAD.MOV.U32 R6, RZ, RZ, 0x6000 ;  /* 0x00006000ff067424 */ /* 0x000fca00078e00ff */
[----:B-1----:R-:W-:-:S04]  /*6310*/  LOP3.LUT R5, R5, 0x6000, R6, 0xd8, !PT ;  /* 0x0000600005057812 */ /* 0x002fc800078ed806 */
[----:B------:R-:W-:-:S05]  /*6320*/  LOP3.LUT R5, R5, 0x400000, RZ, 0xb8, !PT ;  /* 0x0040000005057812 */ /* 0x000fca00078eb8ff */
[----:B------:R1:W-:Y:S02]  /*6330*/  STS [R2+0x38208], R5 ;  /* 0x0382080502007388 */ /* 0x0003e40000000800 */
.L_x_89:
[----:B------:R-:W-:Y:S05]  /*6340*/  BSYNC.RELIABLE B1 ;  /* 0x0000000000017941 */ /* 0x000fea0003800100 */
.L_x_80:
[----:B-1234-:R-:W1:Y:S02]  /*6350*/  @!P3 LDS R5, [R2+0x38208] ;  /* 0x038208000205b984 */ /* 0x01ee640000000800 */
[----:B-1----:R-:W-:-:S05]  /*6360*/  @!P3 LOP3.LUT R5, R5, 0x8000, RZ, 0xb8, !PT ;  /* 0x000080000505b812 */ /* 0x002fca00078eb8ff */
[----:B------:R1:W-:Y:S02]  /*6370*/  @!P3 STS [R2+0x38208], R5 ;  /* 0x038208050200b388 */ /* 0x0003e40000000800 */
.L_x_90:
[----:B------:R-:W-:Y:S05]  /*6380*/  BSYNC.RECONVERGENT B0 ;  /* 0x0000000000007941 */ /* 0x000fea0003800200 */
.L_x_79:
[----:B------:R-:W-:Y:S05]  /*6390*/  WARPSYNC.ALL ;  /* 0x0000000000007948 */ /* 0x000fea0003800000 */
[----:B------:R-:W-:Y:S01]  /*63a0*/  NOP ;  /* 0x0000000000007918 */ /* 0x000fe20000000000 */
[----:B------:R-:W-:Y:S05]  /*63b0*/  @P2 BRA `(.L_x_91) ;  /* 0x00000000003c2947 */ /* 0x000fea0003800000 */
[----:B--2---:R-:W2:Y:S04]  /*63c0*/  LDL R9, [R1+0x1c] ;  /* 0x00001c0001097983 */ /* 0x004ea80000100800 */
[----:B---3--:R-:W3:Y:S01]  /*63d0*/  LDL R8, [R1+0x18] ;  /* 0x0000180001087983 */ /* 0x008ee20000100800 */
[----:B-1--4-:R-:W1:Y:S02]  /*63e0*/  S2R R5, SR_LANEID ;  /* 0x0000000000057919 */ /* 0x012e640000000000 */
[----:B-1----:R-:W-:-:S05]  /*63f0*/  SHF.L.U32 R5, R5, 0x2, RZ ;  /* 0x0000000205057819 */ /* 0x002fca00000006ff */
[----:B------:R-:W-:Y:S01]  /*6400*/  IMAD.IADD R6, R4, 0x1, R5 ;  /* 0x0000000104067824 */ /* 0x000fe200078e0205 */
[----:B------:R-:W-:Y:S05]  /*6410*/  WARPSYNC.ALL ;  /* 0x0000000000007948 */ /* 0x000fea0003800000 */
[----:B------:R-:W-:Y:S01]  /*6420*/  NOP ;  /* 0x0000000000007918 */ /* 0x000fe20000000000 */
[----:B------:R-:W1:Y:S01]  /*6430*/  LDS R7, [R6] ;  /* 0x0000000006077984 */ /* 0x000e620000000800 */
[----:B--2---:R-:W-:-:S05]  /*6440*/  IADD3 R4, P2, PT, R5, R9, RZ ;  /* 0x0000000905047210 */ /* 0x004fca0007f5e0ff */
[----:B---3--:R-:W-:-:S05]  /*6450*/  IMAD.X R5, RZ, RZ, R8, P2 ;  /* 0x000000ffff057224 */ /* 0x008fca00010e0608 */
[----:B-1----:R1:W5:Y:S01]  /*6460*/  ATOMG.E.EXCH.STRONG.GPU PT, RZ, [R4], R7 ;  /* 0x0000000704ff73a8 */ /* 0x00236200041ee100 */
[----:B------:R-:W-:-:S04]  /*6470*/  DEPBAR {5,4,3,2,1,0} ;  /* 0x0000003f0000791a */ /* 0x000fc80000000000 */
[----:B------:R-:W2:Y:S02]  /*6480*/  CCTL.E.C.LDCU.IV.DEEP [UR14] ;  /* 0x000000000e007540 */ /* 0x000ea40009c08000 */
[----:B--2---:R1:W-:Y:S01]  /*6490*/  UTMACCTL.IV [UR14] ;  /* 0x000000000e0079b9 */ /* 0x0043e20008000000 */
[----:B------:R-:W-:Y:S01]  /*64a0*/  NOP ;  /* 0x0000000000007918 */ /* 0x000fe20000000000 */
.L_x_91:
[----:B------:R-:W-:Y:S01]  /*64b0*/  ISETP.GE.AND P2, PT, R0, 0x1, PT ;  /* 0x000000010000780c */ /* 0x000fe20003f46270 */
[----:B------:R-:W-:Y:S05]  /*64c0*/  WARPSYNC.ALL ;  /* 0x0000000000007948 */ /* 0x000fea0003800000 */
[----:B------:R-:W-:Y:S01]  /*64d0*/  NOP ;  /* 0x0000000000007918 */ /* 0x000fe20000000000 */
[----:B-----5:R-:W-:Y:S06]  /*64e0*/  BAR.SYNC.DEFER_BLOCKING 0x5, 0x20 ;  /* 0x0140800000007b1d */ /* 0x020fec0000010000 */
[----:B------:R-:W-:Y:S05]  /*64f0*/  @!P2 BRA `(.L_x_92) ;  /* 0x00000008002ca947 */ /* 0x000fea0003800000 */
[----:B------:R-:W-:Y:S01]  /*6500*/  MOV R6, R10 ;  /* 0x0000000a00067202 */ /* 0x000fe20000000f00 */
[----:B------:R-:W-:-:S06]  /*6510*/  UMOV UR4, URZ ;  /* 0x000000ff00047c82 */ /* 0x000fcc0008000000 */
.L_x_98:
[----:B-1----:R-:W1:Y:S01]  /*6520*/  LDC R4, c[0x0][0x3e8] ;  /* 0x0000fa00ff047b82 */ /* 0x002e620000000800 */
[----:B------:R-:W-:-:S06]  /*6530*/  UIADD3 UR63, UPT, UPT, UR63, 0x1, URZ ;  /* 0x000000013f3f7890 */ /* 0x000fcc000fffe0ff */
[----:B------:R-:W-:Y:S02]  /*6540*/  ISETP.NE.AND P6, PT, R0, UR63, PT ;  /* 0x0000003f00007c0c */ /* 0x000fe4000bfc5270 */
[----:B-1----:R-:W-:-:S13]  /*6550*/  ISETP.GE.AND P2, PT, R4, 0x1, PT ;  /* 0x000000010400780c */ /* 0x002fda0003f46270 */
[----:B------:R-:W-:Y:S05]  /*6560*/  @!P2 BRA `(.L_x_93) ;  /* 0x000000080008a947 */ /* 0x000fea0003800000 */
[----:B------:R-:W-:Y:S01]  /*6570*/  IABS R8, R68 ;  /* 0x0000004400087213 */ /* 0x000fe20000000000 */
[----:B------:R-:W1:Y:S01]  /*6580*/  LDC.64 R44, c[0x0][0x3b0] ;  /* 0x0000ec00ff2c7b82 */ /* 0x000e620000000a00 */
[----:B---3--:R-:W-:Y:S02]  /*6590*/  IABS R7, R6 ;  /* 0x0000000600077213 */ /* 0x008fe40000000000 */
[----:B------:R-:W3:Y:S01]  /*65a0*/  I2F.RP R9, R8 ;  /* 0x0000000800097306 */ /* 0x000ee20000209400 */
[----:B------:R-:W-:-:S04]  /*65b0*/  IABS R12, R68 ;  /* 0x00000044000c7213 */ /* 0x000fc80000000000 */
[----:B------:R-:W5:Y:S03]  /*65c0*/  LDC R14, c[0x0][0x3c4] ;  /* 0x0000f100ff0e7b82 */ /* 0x000f660000000800 */
[----:B---3--:R-:W3:Y:S01]  /*65d0*/  MUFU.RCP R9, R9 ;  /* 0x0000000900097308 */ /* 0x008ee20000001000 */
[----:B-----5:R-:W-:Y:S01]  /*65e0*/  SHF.R.S32.HI R14, RZ, 0x1f, R14 ;  /* 0x0000001fff0e7819 */ /* 0x020fe2000001140e */
[----:B---3--:R-:W-:-:S06]  /*65f0*/  VIADD R4, R9, 0xffffffe ;  /* 0x0ffffffe09047836 */ /* 0x008fcc0000000000 */
[----:B--2-4-:R2:W3:Y:S02]  /*6600*/  F2I.FTZ.U32.TRUNC.NTZ R5, R4 ;  /* 0x0000000400057305 */ /* 0x0144e4000021f000 */
[----:B--2---:R-:W-:Y:S02]  /*6610*/  HFMA2 R4, -RZ, RZ, 0, 0 ;  /* 0x00000000ff047431 */ /* 0x004fe400000001ff */
[----:B---3--:R-:W-:-:S04]  /*6620*/  IMAD.MOV R11, RZ, RZ, -R5 ;  /* 0x000000ffff0b7224 */ /* 0x008fc800078e0a05 */
[----:B------:R-:W-:-:S04]  /*6630*/  IMAD R11, R11, R8, RZ ;  /* 0x000000080b0b7224 */ /* 0x000fc800078e02ff */
[----:B------:R-:W-:-:S04]  /*6640*/  IMAD.HI.U32 R10, R5, R11, R4 ;  /* 0x0000000b050a7227 */ /* 0x000fc800078e0004 */
[----:B------:R-:W-:Y:S02]  /*6650*/  IMAD.MOV R5, RZ, RZ, -R12 ;  /* 0x000000ffff057224 */ /* 0x000fe400078e0a0c */
[----:B------:R-:W-:Y:S02]  /*6660*/  IMAD.HI.U32 R4, R10, R7, RZ ;  /* 0x000000070a047227 */ /* 0x000fe400078e00ff */
[----:B------:R-:W2:Y:S02]  /*6670*/  LDC R10, c[0x0][0x3e4] ;  /* 0x0000f900ff0a7b82 */ /* 0x000ea40000000800 */
[----:B------:R-:W-:-:S05]  /*6680*/  IMAD R5, R4, R5, R7 ;  /* 0x0000000504057224 */ /* 0x000fca00078e0207 */
[----:B------:R-:W-:-:S13]  /*6690*/  ISETP.GT.U32.AND P2, PT, R8, R5, PT ;  /* 0x000000050800720c */ /* 0x000fda0003f44070 */
[----:B------:R-:W-:Y:S01]  /*66a0*/  @!P2 IMAD.IADD R5, R5, 0x1, -R8 ;  /* 0x000000010505a824 */ /* 0x000fe200078e0a08 */
[----:B------:R-:W-:Y:S02]  /*66b0*/  @!P2 IADD3 R4, PT, PT, R4, 0x1, RZ ;  /* 0x000000010404a810 */ /* 0x000fe40007ffe0ff */
[----:B--2---:R-:W-:Y:S02]  /*66c0*/  IABS R12, R10 ;  /* 0x0000000a000c7213 */ /* 0x004fe40000000000 */
[----:B------:R-:W-:Y:S02]  /*66d0*/  ISETP.GE.U32.AND P2, PT, R5, R8, PT ;  /* 0x000000080500720c */ /* 0x000fe40003f46070 */
[----:B------:R-:W2:Y:S01]  /*66e0*/  I2F.RP R7, R12 ;  /* 0x0000000c00077306 */ /* 0x000ea20000209400 */
[----:B------:R-:W-:-:S10]  /*66f0*/  LOP3.LUT R5, R6, R68, RZ, 0x3c, !PT ;  /* 0x0000004406057212 */ /* 0x000fd400078e3cff */
[----:B------:R-:W-:Y:S01]  /*6700*/  @P2 VIADD R4, R4, 0x1 ;  /* 0x0000000104042836 */ /* 0x000fe20000000000 */
[----:B------:R-:W-:Y:S01]  /*6710*/  ISETP.GE.AND P2, PT, R5, RZ, PT ;  /* 0x000000ff0500720c */ /* 0x000fe20003f46270 */
[----:B--2---:R-:W2:Y:S02]  /*6720*/  MUFU.RCP R7, R7 ;  /* 0x0000000700077308 */ /* 0x004ea40000001000 */
[----:B------:R-:W-:Y:S01]  /*6730*/  IMAD.MOV.U32 R11, RZ, RZ, R4 ;  /* 0x000000ffff0b7224 */ /* 0x000fe200078e0004 */
[----:B------:R-:W-:-:S09]  /*6740*/  MOV R4, RZ ;  /* 0x000000ff00047202 */ /* 0x000fd20000000f00 */
[----:B------:R-:W-:Y:S02]  /*6750*/  @!P2 IADD3 R11, PT, PT, -R11, RZ, RZ ;  /* 0x000000ff0b0ba210 */ /* 0x000fe40007ffe1ff */
[----:B------:R-:W-:Y:S01]  /*6760*/  ISETP.NE.AND P2, PT, R68, RZ, PT ;  /* 0x000000ff4400720c */ /* 0x000fe20003f45270 */
[----:B--2---:R-:W-:-:S04]  /*6770*/  VIADD R9, R7, 0xffffffe ;  /* 0x0ffffffe07097836 */ /* 0x004fc80000000000 */
[----:B------:R-:W2:Y:S08]  /*6780*/  F2I.FTZ.U32.TRUNC.NTZ R5, R9 ;  /* 0x0000000900057305 */ /* 0x000eb0000021f000 */
[----:B------:R-:W-:-:S04]  /*6790*/  @!P2 LOP3.LUT R11, RZ, R68, RZ, 0x33, !PT ;  /* 0x00000044ff0ba212 */ /* 0x000fc800078e33ff */
[----:B------:R-:W-:Y:S01]  /*67a0*/  IABS R8, R11 ;  /* 0x0000000b00087213 */ /* 0x000fe20000000000 */
[----:B--2---:R-:W-:-:S04]  /*67b0*/  IMAD.MOV R13, RZ, RZ, -R5 ;  /* 0x000000ffff0d7224 */ /* 0x004fc800078e0a05 */
[----:B------:R-:W-:-:S04]  /*67c0*/  IMAD R13, R13, R12, RZ ;  /* 0x0000000c0d0d7224 */ /* 0x000fc800078e02ff */
[----:B------:R-:W-:-:S04]  /*67d0*/  IMAD.HI.U32 R4, R5, R13, R4 ;  /* 0x0000000d05047227 */ /* 0x000fc800078e0004 */
[----:B------:R-:W-:-:S04]  /*67e0*/  IMAD.MOV.U32 R5, RZ, RZ, R8 ;  /* 0x000000ffff057224 */ /* 0x000fc800078e0008 */
        /* <DEDUP_REMOVED lines=9> */
[----:B------:R-:W-:-:S04]  /*6880*/  ISETP.GE.AND P2, PT, R5, RZ, PT ;  /* 0x000000ff0500720c */ /* 0x000fc80003f46270 */
[----:B------:R-:W-:-:S09]  /*6890*/  MOV R7, R4 ;  /* 0x0000000400077202 */ /* 0x000fd20000000f00 */
[----:B------:R-:W-:Y:S01]  /*68a0*/  @!P2 IMAD.MOV R7, RZ, RZ, -R7 ;  /* 0x000000ffff07a224 */ /* 0x000fe200078e0a07 */
[----:B------:R-:W-:-:S13]  /*68b0*/  ISETP.NE.AND P2, PT, R10, RZ, PT ;  /* 0x000000ff0a00720c */ /* 0x000fda0003f45270 */
[----:B------:R-:W-:-:S04]  /*68c0*/  @!P2 LOP3.LUT R7, RZ, R10, RZ, 0x33, !PT ;  /* 0x0000000aff07a212 */ /* 0x000fc800078e33ff */
[--C-:B------:R-:W-:Y:S01]  /*68d0*/  SHF.R.S32.HI R5, RZ, 0x1f, R7.reuse ;  /* 0x0000001fff057819 */ /* 0x100fe20000011407 */
[----:B------:R-:W-:-:S04]  /*68e0*/  IMAD.MOV R8, RZ, RZ, -R7 ;  /* 0x000000ffff087224 */ /* 0x000fc800078e0a07 */
[----:B-1----:R-:W-:Y:S02]  /*68f0*/  IMAD R9, R5, R44, RZ ;  /* 0x0000002c05097224 */ /* 0x002fe400078e02ff */
[----:B------:R-:W-:Y:S02]  /*6900*/  IMAD R8, R10, R8, R11 ;  /* 0x000000080a087224 */ /* 0x000fe400078e020b */
[----:B------:R-:W-:-:S03]  /*6910*/  IMAD.WIDE.U32 R4, R7, R44, RZ ;  /* 0x0000002c07047225 */ /* 0x000fc600078e00ff */
[----:B------:R-:W-:Y:S01]  /*6920*/  SHF.R.S32.HI R10, RZ, 0x1f, R8 ;  /* 0x0000001fff0a7819 */ /* 0x000fe20000011408 */
[----:B------:R-:W-:-:S04]  /*6930*/  IMAD R9, R7, R88, R9 ;  /* 0x0000005807097224 */ /* 0x000fc800078e0209 */
[----:B------:R-:W-:Y:S01]  /*6940*/  IMAD R10, R10, R45, RZ ;  /* 0x0000002d0a0a7224 */ /* 0x000fe200078e02ff */
[----:B------:R-:W-:-:S03]  /*6950*/  IADD3 R5, PT, PT, R5, R9, RZ ;  /* 0x0000000905057210 */ /* 0x000fc60007ffe0ff */
[C---:B------:R-:W-:Y:S02]  /*6960*/  IMAD R7, R8.reuse, R87, R10 ;  /* 0x0000005708077224 */ /* 0x040fe400078e020a */
[----:B------:R-:W-:-:S04]  /*6970*/  IMAD.WIDE.U32 R44, R8, R45, R4 ;  /* 0x0000002d082c7225 */ /* 0x000fc800078e0004 */
[----:B------:R-:W-:-:S05]  /*6980*/  IMAD.IADD R80, R45, 0x1, R7 ;  /* 0x000000012d507824 */ /* 0x000fca00078e0207 */
        /* <DEDUP_REMOVED lines=8> */
[----:B-1----:R-:W-:Y:S01]  /*6a10*/  IMAD.MOV.U32 R4, RZ, RZ, RZ ;  /* 0x000000ffff047224 */ /* 0x002fe200078e00ff */
[----:B--2---:R-:W-:-:S05]  /*6a20*/  IADD3 R9, PT, PT, RZ, -R5, RZ ;  /* 0x80000005ff097210 */ /* 0x004fca0007ffe0ff */
[----:B------:R-:W-:-:S04]  /*6a30*/  IMAD R9, R9, UR5, RZ ;  /* 0x0000000509097c24 */ /* 0x000fc8000f8e02ff */
[----:B------:R-:W-:-:S06]  /*6a40*/  IMAD.HI.U32 R5, R5, R9, R4 ;  /* 0x0000000905057227 */ /* 0x000fcc00078e0004 */
[----:B------:R-:W-:-:S04]  /*6a50*/  IMAD.HI.U32 R5, R5, R44, RZ ;  /* 0x0000002c05057227 */ /* 0x000fc800078e00ff */
[----:B------:R-:W-:-:S04]  /*6a60*/  IMAD.MOV R9, RZ, RZ, -R5 ;  /* 0x000000ffff097224 */ /* 0x000fc800078e0a05 */
[----:B------:R-:W-:-:S05]  /*6a70*/  IMAD R44, R9, UR5, R44 ;  /* 0x00000005092c7c24 */ /* 0x000fca000f8e022c */
[----:B------:R-:W-:-:S13]  /*6a80*/  ISETP.GE.U32.AND P2, PT, R44, UR5, PT ;  /* 0x000000052c007c0c */ /* 0x000fda000bf46070 */
[----:B------:R-:W-:Y:S01]  /*6a90*/  @P2 IADD3 R44, PT, PT, R44, -UR5, RZ ;  /* 0x800000052c2c2c10 */ /* 0x000fe2000fffe0ff */
[----:B------:R-:W-:-:S03]  /*6aa0*/  @P2 VIADD R5, R5, 0x1 ;  /* 0x0000000105052836 */ /* 0x000fc60000000000 */
[----:B------:R-:W-:-:S13]  /*6ab0*/  ISETP.GE.U32.AND P2, PT, R44, UR5, PT ;  /* 0x000000052c007c0c */ /* 0x000fda000bf46070 */
[----:B------:R-:W-:Y:S01]  /*6ac0*/  @P2 VIADD R5, R5, 0x1 ;  /* 0x0000000105052836 */ /* 0x000fe20000000000 */
[----:B------:R-:W-:-:S13]  /*6ad0*/  ISETP.NE.U32.AND P2, PT, RZ, UR5, PT ;  /* 0x00000005ff007c0c */ /* 0x000fda000bf45070 */
[----:B------:R-:W-:-:S04]  /*6ae0*/  @!P2 LOP3.LUT R5, RZ, UR5, RZ, 0x33, !PT ;  /* 0x00000005ff05ac12 */ /* 0x000fc8000f8e33ff */
[----:B------:R-:W-:Y:S01]  /*6af0*/  R2UR UR62, R5 ;  /* 0x00000000053e72ca */ /* 0x000fe200000e0000 */
[----:B------:R-:W-:-:S14]  /*6b00*/  BRA `(.L_x_95) ;  /* 0x0000000000147947 */ /* 0x000fdc0003800000 */
.L_x_94:
[----:B------:R-:W1:Y:S01]  /*6b10*/  LDC R28, c[0x0][0x3c4] ;  /* 0x0000f100ff1c7b82 */ /* 0x000e620000000800 */
[----:B------:R-:W-:Y:S02]  /*6b20*/  MOV R43, R14 ;  /* 0x0000000e002b7202 */ /* 0x000fe40000000f00 */
[----:B------:R-:W-:-:S07]  /*6b30*/  MOV R42, 0x6b50 ;  /* 0x00006b50002a7802 */ /* 0x000fce0000000f00 */
[----:B-1----:R-:W-:Y:S05]  /*6b40*/  CALL.REL.NOINC `($__internal_3_$__cuda_sm20_div_s64) ;  /* 0x0000006000447944 */ /* 0x002fea0003c00000 */
[----:B------:R-:W-:-:S15]  /*6b50*/  R2UR UR62, R24 ;  /* 0x00000000183e72ca */ /* 0x000fde00000e0000 */
.L_x_95:
[----:B------:R-:W-:-:S05]  /*6b60*/  UMOV UR5, URZ ;  /* 0x000000ff00057c82 */ /* 0x000fca0008000000 */
.L_x_97:
[----:B------:R-:W-:Y:S01]  /*6b70*/  R2UR UR64, R2 ;  /* 0x00000000024072ca */ /* 0x000fe200000e0000 */
[----:B------:R-:W-:Y:S02]  /*6b80*/  ULOP3.LUT UP0, URZ, UR4, 0x2, URZ, 0xc0, !UPT ;  /* 0x0000000204ff7892 */ /* 0x000fe4000f80c0ff */
[----:B------:R-:W-:Y:S02]  /*6b90*/  ULOP3.LUT UR40, UR4, 0x1, URZ, 0xc0, !UPT ;  /* 0x0000000104287892 */ /* 0x000fe4000f8ec0ff */
[----:B------:R-:W-:-:S04]  /*6ba0*/  USEL UR41, URZ, 0x1, UP0 ;  /* 0x00000001ff297887 */ /* 0x000fc80008000000 */
[----:B------:R-:W-:-:S04]  /*6bb0*/  USHF.L.U32 UR41, UR41, 0x1f, URZ ;  /* 0x0000001f29297899 */ /* 0x000fc800080006ff */
[----:B------:R-:W-:Y:S02]  /*6bc0*/  ULEA UR64, UR40, UR64, 0x3 ;  /* 0x0000004028407291 */ /* 0x000fe4000f8e18ff */
[----:B------:R-:W-:-:S07]  /*6bd0*/  IMAD.U32 R4, RZ, RZ, UR41 ;  /* 0x00000029ff047e24 */ /* 0x000fce000f8e00ff */
[----:B------:R-:W1:Y:S02]  /*6be0*/  SYNCS.PHASECHK.TRANS64.TRYWAIT P2, [UR64+0x38320], R4 ;  /* 0x03832004ff0075a7 */ /* 0x000e640008041140 */
[----:B-1----:R-:W-:Y:S05]  /*6bf0*/  @!P2 BRA `(.L_x_96) ;  /* 0x0000005c006ca947 */ /* 0x002fea0003800000 */
.L_x_208:
[----:B------:R-:W1:Y:S01]  /*6c00*/  S2R R5, SR_TID.X ;  /* 0x0000000000057919 */ /* 0x000e620000002100 */
[----:B------:R-:W-:Y:S01]  /*6c10*/  @!P3 MOV R4, 0x8000 ;  /* 0x000080000004b802 */ /* 0x000fe20000000f00 */
[----:B------:R-:W-:Y:S01]  /*6c20*/  BAR.SYNC.DEFER_BLOCKING 0x5, 0x20 ;  /* 0x0140800000007b1d */ /* 0x000fe20000010000 */
[----:B------:R-:W-:Y:S02]  /*6c30*/  ELECT P2, URZ, PT ;  /* 0x0000000000ff782f */ /* 0x000fe40003840000 */
[----:B------:R-:W-:Y:S01]  /*6c40*/  R2UR UR41, R2 ;  /* 0x00000000022972ca */ /* 0x000fe200000e0000 */
[----:B------:R-:W-:Y:S02]  /*6c50*/  UIADD3 UR43, UPT, UPT, UR5, UR62, URZ ;  /* 0x0000003e052b7290 */ /* 0x000fe4000fffe0ff */
[----:B------:R-:W-:Y:S02]  /*6c60*/  UIADD3 UR5, UPT, UPT, UR5, 0x80, URZ ;  /* 0x0000008005057890 */ /* 0x000fe4000fffe0ff */
[----:B------:R-:W-:-:S08]  /*6c70*/  UIADD3 UR4, UPT, UPT, UR4, 0x1, URZ ;  /* 0x0000000104047890 */ /* 0x000fd0000fffe0ff */
[----:B------:R-:W-:Y:S01]  /*6c80*/  ULEA UR40, UR40, UR41, 0xf ;  /* 0x0000002928287291 */ /* 0x000fe2000f8e78ff */
        /* <DEDUP_REMOVED lines=16> */
.L_x_93:
[----:B------:R-:W-:Y:S01]  /*6d90*/  IMAD.IADD R6, R84, 0x1, R6 ;  /* 0x0000000154067824 */ /* 0x000fe200078e0206 */
[----:B------:R-:W-:Y:S06]  /*6da0*/  @P6 BRA `(.L_x_98) ;  /* 0xfffffff400dc6947 */ /* 0x000fec000383ffff */
.L_x_92:
[----:B------:R-:W-:Y:S06]  /*6db0*/  BAR.SYNC.DEFER_BLOCKING 0x1 ;  /* 0x0040000000007b1d */ /* 0x000fec0000010000 */
[----:B------:R-:W-:Y:S05]  /*6dc0*/  BRA `(.L_x_1) ;  /* 0xffffff9c00687947 */ /* 0x000fea000383ffff */
.L_x_222:
        /* <DEDUP_REMOVED lines=24> */
[----:B------:R-:W-:-:S04]  /*6f50*/  ISETP.NE.AND P2, PT, R84, RZ, PT ;  /* 0x000000ff5400720c */ /* 0x000fc80003f45270 */
[----:B------:R-:W-:-:S05]  /*6f60*/  MOV R0, R7 ;  /* 0x0000000700007202 */ /* 0x000fca0000000f00 */
[----:B------:R-:W-:-:S04]  /*6f70*/  @!P3 IMAD.MOV R0, RZ, RZ, -R0 ;  /* 0x000000ffff00b224 */ /* 0x000fc800078e0a00 */
[----:B------:R-:W-:-:S05]  /*6f80*/  @!P2 LOP3.LUT R0, RZ, R84, RZ, 0x33, !PT ;  /* 0x00000054ff00a212 */ /* 0x000fca00078e33ff */
[----:B------:R-:W-:-:S04]  /*6f90*/  IMAD.MOV R5, RZ, RZ, -R0 ;  /* 0x000000ffff057224 */ /* 0x000fc800078e0a00 */
[----:B------:R-:W-:-:S05]  /*6fa0*/  IMAD R4, R84, R5, R11 ;  /* 0x0000000554047224 */ /* 0x000fca00078e020b */
[----:B-1----:R-:W-:Y:S02]  /*6fb0*/  ISETP.GE.AND P2, PT, R10, R4, PT ;  /* 0x000000040a00720c */ /* 0x002fe40003f46270 */
[----:B------:R-:W-:-:S11]  /*6fc0*/  IADD3 R4, PT, PT, R0, 0x1, RZ ;  /* 0x0000000100047810 */ /* 0x000fd60007ffe0ff */
[----:B------:R-:W-:-:S05]  /*6fd0*/  @P2 IMAD.MOV R4, RZ, RZ, R0 ;  /* 0x000000ffff042224 */ /* 0x000fca00078e0200 */
[----:B------:R-:W-:-:S13]  /*6fe0*/  ISETP.GE.AND P2, PT, R4, 0x1, PT ;  /* 0x000000010400780c */ /* 0x000fda0003f46270 */
[----:B------:R-:W-:Y:S05]  /*6ff0*/  @!P2 BRA `(.L_x_99) ;  /* 0x000000080028a947 */ /* 0x000fea0003800000 */
[----:B------:R-:W1:Y:S01]  /*7000*/  S2UR UR5, SR_CgaCtaId ;  /* 0x00000000000579c3 */ /* 0x000e620000008800 */
[----:B------:R-:W-:Y:S01]  /*7010*/  UMOV UR4, 0x400 ;  /* 0x0000040000047882 */ /* 0x000fe20000000000 */
[----:B------:R-:W-:Y:S01]  /*7020*/  IMAD.MOV.U32 R8, RZ, RZ, RZ ;  /* 0x000000ffff087224 */ /* 0x000fe200078e00ff */
[----:B-1----:R-:W-:-:S06]  /*7030*/  ULEA UR4, UR5, UR4, 0x18 ;  /* 0x0000000405047291 */ /* 0x002fcc000f8ec0ff */
[----:B------:R-:W-:-:S05]  /*7040*/  IMAD.U32 R2, RZ, RZ, UR4 ;  /* 0x00000004ff027e24 */ /* 0x000fca000f8e00ff */
[----:B------:R-:W1:Y:S04]  /*7050*/  LDS R0, [R2+0x38010] ;  /* 0x0380100002007984 */ /* 0x000e680000000800 */
[----:B------:R-:W2:Y:S01]  /*7060*/  LDS R5, [R2+0x38000] ;  /* 0x0380000002057984 */ /* 0x000ea20000000800 */
[----:B-1----:R-:W-:Y:S02]  /*7070*/  R2UR UR41, R0 ;  /* 0x00000000002972ca */ /* 0x002fe400000e0000 */
[----:B--2---:R-:W-:Y:S01]  /*7080*/  R2UR UR40, R5 ;  /* 0x00000000052872ca */ /* 0x004fe200000e0000 */
[----:B------:R-:W-:-:S14]  /*7090*/  HFMA2 R5, -RZ, RZ, 0, 0 ;  /* 0x00000000ff057431 */ /* 0x000fdc00000001ff */
.L_x_111:
[----:B------:R-:W-:Y:S01]  /*70a0*/  BAR.SYNC.DEFER_BLOCKING 0x3, 0x20 ;  /* 0x00c0800000007b1d */ /* 0x000fe20000010000 */
[----:B------:R-:W-:-:S05]  /*70b0*/  LOP3.LUT R0, R5, 0x1, RZ, 0xc0, !PT ;  /* 0x0000000105007812 */ /* 0x000fca00078ec0ff */
[----:B------:R-:W-:-:S05]  /*70c0*/  IMAD.MOV R0, RZ, RZ, -R0 ;  /* 0x000000ffff007224 */ /* 0x000fca00078e0a00 */
[----:B------:R-:W-:-:S04]  /*70d0*/  SHF.L.U32 R7, R0, 0x1f, RZ ;  /* 0x0000001f00077819 */ /* 0x000fc800000006ff */
[----:B-1----:R-:W1:Y:S02]  /*70e0*/  SYNCS.PHASECHK.TRANS64.TRYWAIT P2, [R2+URZ+0x383c0], R7 ;  /* 0x0383c007020075a7 */ /* 0x002e6400080411ff */
[----:B-12---:R-:W-:Y:S05]  /*70f0*/  @!P2 BRA `(.L_x_100) ;  /* 0x000000580038a947 */ /* 0x006fea0003800000 */
.L_x_209:
[----:B------:R-:W1:Y:S01]  /*7100*/  SYNCS.PHASECHK.TRANS64.TRYWAIT P3, [R2+URZ+0x383b0], R7 ;  /* 0x0383b007020075a7 */ /* 0x000e6200080611ff */
[----:B------:R-:W-:-:S05]  /*7110*/  VIADD R5, R5, 0x1 ;  /* 0x0000000105057836 */ /* 0x000fca0000000000 */
[----:B------:R-:W-:Y:S01]  /*7120*/  ISETP.NE.AND P2, PT, R5, R4, PT ;  /* 0x000000040500720c */ /* 0x000fe20003f45270 */
[----:B-1----:R-:W-:-:S12]  /*7130*/  @!P3 BRA `(.L_x_101) ;  /* 0x000000580034b947 */ /* 0x002fd80003800000 */
.L_x_210:
[----:B------:R-:W1:Y:S02]  /*7140*/  LDC R0, c[0x0][0x3e8] ;  /* 0x0000fa00ff007b82 */ /* 0x000e640000000800 */
[----:B-1----:R-:W-:-:S13]  /*7150*/  ISETP.GE.AND P3, PT, R0, 0x1, PT ;  /* 0x000000010000780c */ /* 0x002fda0003f66270 */
[----:B------:R-:W-:Y:S05]  /*7160*/  @!P3 BRA `(.L_x_102) ;  /* 0x0000000400c0b947 */ /* 0x000fea0003800000 */
[----:B------:R-:W-:Y:S01]  /*7170*/  IMAD.SHL.U32 R12, R8, 0x40000000, RZ ;  /* 0x40000000080c7824 */ /* 0x000fe200078e00ff */
[----:B------:R-:W-:Y:S01]  /*7180*/  MOV R10, RZ ;  /* 0x000000ff000a7202 */ /* 0x000fe20000000f00 */
[----:B------:R-:W-:-:S07]  /*7190*/  IMAD.MOV.U32 R0, RZ, RZ, RZ ;  /* 0x000000ffff007224 */ /* 0x000fce00078e00ff */
.L_x_110:
[----:B------:R-:W-:Y:S01]  /*71a0*/  BAR.SYNC.DEFER_BLOCKING 0x3, 0x20 ;  /* 0x00c0800000007b1d */ /* 0x000fe20000010000 */
[----:B------:R-:W-:Y:S01]  /*71b0*/  SHF.R.S32.HI R6, RZ, 0x1f, R12 ;  /* 0x0000001fff067819 */ /* 0x000fe2000001140c */
[----:B------:R-:W-:Y:S01]  /*71c0*/  VIADD R0, R0, 0x80 ;  /* 0x0000008000007836 */ /* 0x000fe20000000000 */
[----:B------:R-:W-:-:S03]  /*71d0*/  LOP3.LUT R9, R8, 0x1, RZ, 0xc0, !PT ;  /* 0x0000000108097812 */ /* 0x000fc600078ec0ff */
[----:B------:R-:W-:Y:S01]  /*71e0*/  IMAD.U32 R6, R6, -0x80000000, RZ ;  /* 0x8000000006067824 */ /* 0x000fe200078e00ff */
[C---:B-1----:R-:W-:Y:S01]  /*71f0*/  LEA R11, R9.reuse, R2, 0x3 ;  /* 0x00000002090b7211 */ /* 0x042fe200078e18ff */
[----:B------:R-:W1:Y:S01]  /*7200*/  LDCU UR4, c[0x0][0x3e8] ;  /* 0x00007d00ff0477ac */ /* 0x000e620008000800 */
[----:B------:R-:W-:-:S05]  /*7210*/  LOP3.LUT R7, R9, 0x1, RZ, 0x3c, !PT ;  /* 0x0000000109077812 */ /* 0x000fca00078e3cff */
[----:B------:R-:W-:Y:S01]  /*7220*/  IMAD.U32 R7, R7, -0x80000000, RZ ;  /* 0x8000000007077824 */ /* 0x000fe200078e00ff */
[----:B------:R-:W2:Y:S01]  /*7230*/  SYNCS.PHASECHK.TRANS64.TRYWAIT P4, [R11+URZ+0x38310], R6 ;  /* 0x038310060b0075a7 */ /* 0x000ea200080811ff */
[----:B-1----:R-:W-:Y:S01]  /*7240*/  ISETP.GE.AND P3, PT, R0, UR4, PT ;  /* 0x0000000400007c0c */ /* 0x002fe2000bf66270 */
[----:B--2---:R-:W-:-:S12]  /*7250*/  @!P4 BRA `(.L_x_103) ;  /* 0x0000005400f8c947 */ /* 0x004fd80003800000 */
.L_x_211:
[----:B------:R-:W1:Y:S02]  /*7260*/  SYNCS.PHASECHK.TRANS64.TRYWAIT P4, [R2+URZ+0x383f0], R7 ;  /* 0x0383f007020075a7 */ /* 0x000e6400080811ff */
[----:B-1----:R-:W-:Y:S05]  /*7270*/  @!P4 BRA `(.L_x_104) ;  /* 0x0000005400fcc947 */ /* 0x002fea0003800000 */
.L_x_212:
        /* <DEDUP_REMOVED lines=12> */
[----:B------:R-:W-:Y:S01]  /*7340*/  UMOV UR75, 0x40000040 ;  /* 0x40000040004b7882 */ /* 0x000fe20000000000 */
[----:B------:R-:W-:Y:S01]  /*7350*/  UMOV UR43, 0x4200490 ;  /* 0x04200490002b7882 */ /* 0x000fe20000000000 */
[----:B------:R-:W-:Y:S01]  /*7360*/  UMOV UR76, 0x0 ;  /* 0x00000000004c7882 */ /* 0x000fe20000000000 */
[----:B------:R-:W-:-:S08]  /*7370*/  UMOV UR77, 0x4200490 ;  /* 0x04200490004d7882 */ /* 0x000fd00000000000 */
        /* <DEDUP_REMOVED lines=8> */
[----:B------:R1:W-:Y:S01]  /*7400*/  UTCHMMA gdesc[UR4], gdesc[UR74], tmem[UR41], tmem[UR62], idesc[UR63], !UPT ;  /* 0x00ff3e4a040075ea */ /* 0x0003e2000f800029 */
[----:B------:R-:W-:Y:S02]  /*7410*/  UMOV UR42, 0x0 ;  /* 0x00000000002a7882 */ /* 0x000fe40000000000 */
[----:B------:R-:W-:Y:S02]  /*7420*/  UIADD3.X UR71, UPT, UPT, UR73, URZ, URZ, UP0, !UPT ;  /* 0x000000ff49477290 */ /* 0x000fe400087fe4ff */
[----:B------:R-:W-:Y:S02]  /*7430*/  UIADD3 UR68, UP0, UPT, UR72, 0x4, URZ ;  /* 0x0000000448447890 */ /* 0x000fe4000ff1e0ff */
[----:B------:R2:W-:Y:S02]  /*7440*/  UTCHMMA gdesc[UR56], gdesc[UR72], tmem[UR41], tmem[UR42], idesc[UR43], UPT ;  /* 0x00ff2a48380075ea */ /* 0x0005e4000b800029 */
[----:B------:R-:W-:-:S02]  /*7450*/  UIADD3.X UR69, UPT, UPT, UR73, URZ, URZ, UP0, !UPT ;  /* 0x000000ff49457290 */ /* 0x000fc400087fe4ff */
[----:B------:R-:W-:Y:S01]  /*7460*/  UIADD3 UR66, UP0, UPT, UR72, 0x3fe, URZ ;  /* 0x000003fe48427890 */ /* 0x000fe2000ff1e0ff */
[----:B------:R-:W-:Y:S01]  /*7470*/  UTCHMMA gdesc[UR32], gdesc[UR70], tmem[UR41], tmem[UR76], idesc[UR77], UPT ;  /* 0x00ff4c46200075ea */ /* 0x000fe2000b800029 */
[----:B-1----:R-:W-:Y:S01]  /*7480*/  UMOV UR4, 0x0 ;  /* 0x0000000000047882 */ /* 0x002fe20000000000 */
[----:B------:R-:W-:Y:S01]  /*7490*/  UMOV UR5, 0x4200490 ;  /* 0x0420049000057882 */ /* 0x000fe20000000000 */
[----:B------:R-:W-:Y:S02]  /*74a0*/  UIADD3.X UR67, UPT, UPT, UR73, URZ, URZ, UP0, !UPT ;  /* 0x000000ff49437290 */ /* 0x000fe400087fe4ff */
[----:B------:R-:W-:Y:S01]  /*74b0*/  UIADD3 UR64, UP0, UPT, UR72, 0x400, URZ ;  /* 0x0000040048407890 */ /* 0x000fe2000ff1e0ff */
[----:B------:R-:W-:Y:S03]  /*74c0*/  UTCHMMA gdesc[UR30], gdesc[UR68], tmem[UR41], tmem[UR4], idesc[UR5], UPT ;  /* 0x00ff04441e0075ea */ /* 0x000fe6000b800029 */
[----:B------:R-:W-:-:S02]  /*74d0*/  UIADD3.X UR65, UPT, UPT, UR73, URZ, URZ, UP0, !UPT ;  /* 0x000000ff49417290 */ /* 0x000fc400087fe4ff */
[----:B------:R-:W-:Y:S01]  /*74e0*/  UIADD3 UR62, UP0, UPT, UR72, 0x402, URZ ;  /* 0x00000402483e7890 */ /* 0x000fe2000ff1e0ff */
[----:B------:R1:W-:Y:S03]  /*74f0*/  UTCHMMA gdesc[UR28], gdesc[UR66], tmem[UR41], tmem[UR4], idesc[UR5], UPT ;  /* 0x00ff04421c0075ea */ /* 0x0003e6000b800029 */
[----:B------:R-:W-:Y:S02]  /*7500*/  UIADD3.X UR63, UPT, UPT, UR73, URZ, URZ, UP0, !UPT ;  /* 0x000000ff493f7290 */ /* 0x000fe400087fe4ff */
[----:B--2---:R-:W-:Y:S01]  /*7510*/  UIADD3 UR42, UP0, UPT, UR72, 0x404, URZ ;  /* 0x00000404482a7890 */ /* 0x004fe2000ff1e0ff */
[----:B------:R2:W-:Y:S03]  /*7520*/  UTCHMMA gdesc[UR26], gdesc[UR64], tmem[UR41], tmem[UR76], idesc[UR77], UPT ;  /* 0x00ff4c401a0075ea */ /* 0x0005e6000b800029 */
[----:B------:R-:W-:Y:S01]  /*7530*/  UIADD3.X UR43, UPT, UPT, UR73, URZ, URZ, UP0, !UPT ;  /* 0x000000ff492b7290 */ /* 0x000fe200087fe4ff */
[----:B-1----:R-:W-:Y:S01]  /*7540*/  R2UR UR4, R2 ;  /* 0x00000000020472ca */ /* 0x002fe200000e0000 */
[----:B------:R-:W-:Y:S01]  /*7550*/  UMOV UR5, URZ ;  /* 0x000000ff00057c82 */ /* 0x000fe20008000000 */
[----:B------:R2:W-:Y:S06]  /*7560*/  UTCHMMA gdesc[UR24], gdesc[UR62], tmem[UR41], tmem[UR76], idesc[UR77], UPT ;  /* 0x00ff4c3e180075ea */ /* 0x0005ec000b800029 */
[----:B------:R2:W-:Y:S05]  /*7570*/  UTCHMMA gdesc[UR22], gdesc[UR42], tmem[UR41], tmem[UR76], idesc[UR77], UPT ;  /* 0x00ff4c2a160075ea */ /* 0x0005ea000b800029 */
[----:B------:R-:W-:-:S07]  /*7580*/  UIADD3 UR4, UPT, UPT, UR4, 0x383a0, URZ ;  /* 0x000383a004047890 */ /* 0x000fce000fffe0ff */
[----:B------:R-:W-:Y:S02]  /*7590*/  UMOV UR4, UR4 ;  /* 0x0000000400047c82 */ /* 0x000fe40008000000 */
[----:B------:R2:W-:Y:S01]  /*75a0*/  UTCBAR [UR4], URZ ;  /* 0x000000ff040073e9 */ /* 0x0005e200080000ff */
[----:B------:R-:W1:Y:S02]  /*75b0*/  SYNCS.PHASECHK.TRANS64.TRYWAIT P4, [R2+URZ+0x38400], R7 ;  /* 0x03840007020075a7 */ /* 0x000e6400080811ff */
[----:B-12---:R-:W-:Y:S05]  /*75c0*/  @!P4 BRA `(.L_x_107) ;  /* 0x000000540034c947 */ /* 0x006fea0003800000 */
.L_x_213:
[----:B------:R-:W-:Y:S01]  /*75d0*/  R2UR UR4, R76 ;  /* 0x000000004c0472ca */ /* 0x000fe200000e0000 */
[----:B------:R-:W-:Y:S01]  /*75e0*/  UMOV UR76, 0x0 ;  /* 0x00000000004c7882 */ /* 0x000fe20000000000 */
[----:B------:R-:W-:Y:S01]  /*75f0*/  UMOV UR77, 0x4200490 ;  /* 0x04200490004d7882 */ /* 0x000fe20000000000 */
[----:B------:R-:W-:Y:S01]  /*7600*/  UMOV UR5, 0x40000040 ;  /* 0x4000004000057882 */ /* 0x000fe20000000000 */
[----:B------:R1:W-:Y:S06]  /*7610*/  MEMBAR.ALL.CTA ;  /* 0x0000000000007992 */ /* 0x0003ec0000008000 */
[----:B-1----:R-:W1:Y:S02]  /*7620*/  FENCE.VIEW.ASYNC.S ;  /* 0x00000000000073c6 */ /* 0x002e640000000000 */
[----:B-1----:R-:W-:Y:S01]  /*7630*/  ELECT P4, URZ, PT ;  /* 0x0000000000ff782f */ /* 0x002fe20003880000 */
[----:B------:R1:W-:Y:S02]  /*7640*/  UTCHMMA gdesc[UR4], gdesc[UR74], tmem[UR40], tmem[UR76], idesc[UR77], !UPT ;  /* 0x00ff4c4a040075ea */ /* 0x0003e4000f800028 */
[----:B-1----:R-:W-:Y:S01]  /*7650*/  UMOV UR4, 0x0 ;  /* 0x0000000000047882 */ /* 0x002fe20000000000 */
[----:B------:R-:W-:Y:S01]  /*7660*/  UMOV UR5, 0x4200490 ;  /* 0x0420049000057882 */ /* 0x000fe20000000000 */
[----:B------:R-:W-:Y:S01]  /*7670*/  UMOV UR74, 0x0 ;  /* 0x00000000004a7882 */ /* 0x000fe20000000000 */
[----:B------:R1:W-:Y:S01]  /*7680*/  UTCHMMA gdesc[UR54], gdesc[UR72], tmem[UR40], tmem[UR4], idesc[UR5], UPT ;  /* 0x00ff0448360075ea */ /* 0x0003e2000b800028 */
[----:B------:R-:W-:Y:S01]  /*7690*/  UMOV UR75, 0x4200490 ;  /* 0x04200490004b7882 */ /* 0x000fe20000000000 */
[----:B-1----:R-:W-:Y:S01]  /*76a0*/  UMOV UR72, 0x0 ;  /* 0x0000000000487882 */ /* 0x002fe20000000000 */
[----:B------:R-:W-:-:S02]  /*76b0*/  UMOV UR73, 0x4200490 ;  /* 0x0420049000497882 */ /* 0x000fc40000000000 */
[----:B------:R1:W-:Y:S02]  /*76c0*/  UTCHMMA gdesc[UR20], gdesc[UR70], tmem[UR40], tmem[UR72], idesc[UR73], UPT ;  /* 0x00ff4846140075ea */ /* 0x0003e4000b800028 */
[----:B-1----:R-:W-:Y:S01]  /*76d0*/  R2UR UR72, R2 ;  /* 0x00000000024872ca */ /* 0x002fe200000e0000 */
[----:B------:R-:W-:Y:S01]  /*76e0*/  UMOV UR70, 0x0 ;  /* 0x0000000000467882 */ /* 0x000fe20000000000 */
[----:B------:R-:W-:Y:S01]  /*76f0*/  UMOV UR71, 0x4200490 ;  /* 0x0420049000477882 */ /* 0x000fe20000000000 */
[----:B------:R-:W-:Y:S01]  /*7700*/  UMOV UR73, URZ ;  /* 0x000000ff00497c82 */ /* 0x000fe20008000000 */
[----:B------:R1:W-:Y:S09]  /*7710*/  UTCHMMA gdesc[UR16], gdesc[UR68], tmem[UR40], tmem[UR70], idesc[UR71], UPT ;  /* 0x00ff4644100075ea */ /* 0x0003f2000b800028 */
[----:B------:R-:W-:Y:S01]  /*7720*/  UIADD3 UR72, UPT, UPT, UR72, 0x38390, URZ ;  /* 0x0003839048487890 */ /* 0x000fe2000fffe0ff */
[----:B-1----:R-:W-:Y:S01]  /*7730*/  UMOV UR68, 0x0 ;  /* 0x0000000000447882 */ /* 0x002fe20000000000 */
[----:B------:R-:W-:-:S02]  /*7740*/  UMOV UR69, 0x4200490 ;  /* 0x0420049000457882 */ /* 0x000fc40000000000 */
[----:B------:R2:W-:Y:S01]  /*7750*/  UTCHMMA gdesc[UR12], gdesc[UR66], tmem[UR40], tmem[UR68], idesc[UR69], UPT ;  /* 0x00ff44420c0075ea */ /* 0x0005e2000b800028 */
[----:B------:R2:W-:Y:S01]  /*7760*/  UTCHMMA gdesc[UR10], gdesc[UR64], tmem[UR40], tmem[UR76], idesc[UR77], UPT ;  /* 0x00ff4c400a0075ea */ /* 0x0005e2000b800028 */
[----:B------:R2:W-:Y:S01]  /*7770*/  UTCHMMA gdesc[UR8], gdesc[UR62], tmem[UR40], tmem[UR74], idesc[UR75], UPT ;  /* 0x00ff4a3e080075ea */ /* 0x0005e2000b800028 */
[----:B------:R2:W-:Y:S01]  /*7780*/  UTCHMMA gdesc[UR6], gdesc[UR42], tmem[UR40], tmem[UR4], idesc[UR5], UPT ;  /* 0x00ff042a060075ea */ /* 0x0005e2000b800028 */
[----:B------:R-:W-:Y:S05]  /*7790*/  @!P4 BRA `(.L_x_108) ;  /* 0x00000000001cc947 */ /* 0x000fea0003800000 */
[----:B--2---:R-:W-:Y:S02]  /*77a0*/  UMOV UR4, UR72 ;  /* 0x0000004800047c82 */ /* 0x004fe40008000000 */
[----:B------:R3:W-:Y:S01]  /*77b0*/  UTCBAR [UR4], URZ ;  /* 0x000000ff040073e9 */ /* 0x0007e200080000ff */
[----:B------:R-:W-:Y:S05]  /*77c0*/  BRA `(.L_x_108) ;  /* 0x0000000000107947 */ /* 0x000fea0003800000 */
.L_x_106:
[----:B------:R-:W1:Y:S02]  /*77d0*/  SYNCS.PHASECHK.TRANS64.TRYWAIT P4, [R2+URZ+0x38400], R7 ;  /* 0x03840007020075a7 */ /* 0x000e6400080811ff */
[----:B-1----:R-:W-:Y:S05]  /*77e0*/  @!P4 BRA `(.L_x_109) ;  /* 0x0000005000b8c947 */ /* 0x002fea0003800000 */
.L_x_214:
[----:B------:R1:W-:Y:S06]  /*77f0*/  MEMBAR.ALL.CTA ;  /* 0x0000000000007992 */ /* 0x0003ec0000008000 */
[----:B-1----:R-:W1:Y:S02]  /*7800*/  FENCE.VIEW.ASYNC.S ;  /* 0x00000000000073c6 */ /* 0x002e640000000000 */
.L_x_108:
[----:B--23--:R-:W-:Y:S05]  /*7810*/  BSYNC.RECONVERGENT B0 ;  /* 0x0000000000007941 */ /* 0x00cfea0003800200 */
.L_x_105:
[----:B------:R-:W-:Y:S01]  /*7820*/  IADD3 R10, P4, PT, RZ, R10, RZ ;  /* 0x0000000aff0a7210 */ /* 0x000fe20007f9e0ff */
[----:B-1----:R1:W-:Y:S01]  /*7830*/  SYNCS.ARRIVE.TRANS64.A1T0 RZ, [R11+URZ+0x38320], RZ ;  /* 0x038320ff0bff79a7 */ /* 0x0023e200081000ff */
[----:B------:R-:W-:Y:S02]  /*7840*/  VIADD R8, R8, 0x1 ;  /* 0x0000000108087836 */ /* 0x000fe40000000000 */
[----:B------:R-:W-:Y:S01]  /*7850*/  IADD3.X R12, PT, PT, R12, 0x40000000, RZ, P4, !PT ;  /* 0x400000000c0c7810 */ /* 0x000fe200027fe4ff */
[----:B------:R-:W-:Y:S08]  /*7860*/  @!P3 BRA `(.L_x_110) ;  /* 0xfffffff8004cb947 */ /* 0x000ff0000383ffff */
.L_x_102:
[----:B------:R2:W-:Y:S01]  /*7870*/  SYNCS.ARRIVE.TRANS64.A1T0 RZ, [R2+URZ+0x383e0], RZ ;  /* 0x0383e0ff02ff79a7 */ /* 0x0005e200081000ff */
[----:B------:R2:W-:Y:S01]  /*7880*/  SYNCS.ARRIVE.TRANS64.A1T0 RZ, [R2+URZ+0x383d0], RZ ;  /* 0x0383d0ff02ff79a7 */ /* 0x0005e200081000ff */
[----:B------:R-:W-:Y:S05]  /*7890*/  @P2 BRA `(.L_x_111) ;  /* 0xfffffff800002947 */ /* 0x000fea000383ffff */
.L_x_99:
[----:B------:R-:W-:Y:S06]  /*78a0*/  BAR.SYNC.DEFER_BLOCKING 0x1 ;  /* 0x0040000000007b1d */ /* 0x000fec0000010000 */
[----:B------:R-:W-:Y:S05]  /*78b0*/  BRA `(.L_x_1) ;  /* 0xffffff9000ac7947 */ /* 0x000fea000383ffff */
.L_x_0:
[----:B------:R-:W2:Y:S02]  /*78c0*/  S2R R4, SR_TID.X ;  /* 0x0000000000047919 */ /* 0x000ea40000002100 */
[----:B--2---:R-:W-:-:S13]  /*78d0*/  ISETP.GE.U32.AND P6, PT, R4, 0x20, PT ;  /* 0x000000200400780c */ /* 0x004fda0003fc6070 */
[----:B------:R-:W-:Y:S05]  /*78e0*/  @P6 BRA `(.L_x_112) ;  /* 0x0000000000ac6947 */ /* 0x000fea0003800000 */
[----:B------:R-:W-:Y:S01]  /*78f0*/  NOP ;  /* 0x0000000000007918 */ /* 0x000fe20000000000 */
[----:B------:R-:W-:Y:S02]  /*7900*/  UMOV UR4, 0x40 ;  /* 0x0000004000047882 */ /* 0x000fe40000000000 */
[----:B------:R-:W-:-:S09]  /*7910*/  ULEA UR4, UR5, UR4, 0x18 ;  /* 0x0000000405047291 */ /* 0x000fd2000f8ec0ff */
[----:B------:R-:W2:Y:S02]  /*7920*/  LDS.U8 R3, [UR4] ;  /* 0x00000004ff037984 */ /* 0x000ea40008000000 */
[----:B--2---:R-:W-:-:S13]  /*7930*/  ISETP.NE.AND P0, PT, R3, RZ, PT ;  /* 0x000000ff0300720c */ /* 0x004fda0003f05270 */
[----:B------:R-:W-:Y:S05]  /*7940*/  @P0 BRA `(.L_x_113) ;  /* 0x00000000007c0947 */ /* 0x000fea0003800000 */
[----:B------:R-:W-:-:S13]  /*7950*/  ELECT P0, URZ, PT ;  /* 0x0000000000ff782f */ /* 0x000fda0003800000 */
[----:B------:R-:W-:Y:S05]  /*7960*/  @!P0 BRA `(.L_x_114) ;  /* 0x0000000000848947 */ /* 0x000fea0003800000 */
[----:B------:R-:W-:Y:S01]  /*7970*/  UMOV UR4, 0x8 ;  /* 0x0000000800047882 */ /* 0x000fe20000000000 */
[----:B------:R-:W-:Y:S02]  /*7980*/  HFMA2 R4, -RZ, RZ, 0, 1.5199184417724609375e-05 ;  /* 0x000000ffff047431 */ /* 0x000fe400000001ff */
[----:B------:R-:W-:Y:S02]  /*7990*/  IMAD.MOV.U32 R10, RZ, RZ, 0x1 ;  /* 0x00000001ff0a7424 */ /* 0x000fe400078e00ff */
[----:B------:R-:W-:Y:S04]  /*79a0*/  DEPBAR.LE SB2, 0x36 ;  /* 0x0000ad800000791a */ /* 0x000fe80000000000 */
[----:B------:R-:W2:Y:S02]  /*79b0*/  UTCATOMSWS.FIND_AND_SET.ALIGN UP0, UR4, UR4 ;  /* 0x00000004000475e3 */ /* 0x000ea40008000800 */
[----:B--2---:R-:W-:-:S04]  /*79c0*/  PLOP3.LUT P0, PT, PT, PT, UP0, 0x80, 0x8 ;  /* 0x000000000008781c */ /* 0x004fc80003f0f008 */
[----:B------:R-:W-:-:S04]  /*79d0*/  SEL R3, RZ, 0xffffffff, !P0 ;  /* 0xffffffffff037807 */ /* 0x000fc80004000000 */
[----:B------:R-:W-:Y:S01]  /*79e0*/  ISETP.NE.AND P0, PT, R3, RZ, PT ;  /* 0x000000ff0300720c */ /* 0x000fe20003f05270 */
[----:B------:R-:W-:-:S12]  /*79f0*/  IMAD.U32 R3, RZ, RZ, UR4 ;  /* 0x00000004ff037e24 */ /* 0x000fd8000f8e00ff */
[----:B------:R-:W-:Y:S05]  /*7a00*/  @P0 BRA `(.L_x_115) ;  /* 0x0000000000240947 */ /* 0x000fea0003800000 */
.L_x_116:
[----:B------:R-:W-:Y:S05]  /*7a10*/  NANOSLEEP 0x64 ;  /* 0x000000640000795d */ /* 0x000fea0003800000 */
[----:B------:R-:W-:-:S05]  /*7a20*/  UMOV UR4, 0x8 ;  /* 0x0000000800047882 */ /* 0x000fca0000000000 */
[----:B------:R-:W-:Y:S04]  /*7a30*/  DEPBAR.LE SB2, 0x36 ;  /* 0x0000ad800000791a */ /* 0x000fe80000000000 */
[----:B------:R-:W2:Y:S02]  /*7a40*/  UTCATOMSWS.FIND_AND_SET.ALIGN UP0, UR4, UR4 ;  /* 0x00000004000475e3 */ /* 0x000ea40008000800 */
[----:B--2---:R-:W-:-:S04]  /*7a50*/  PLOP3.LUT P0, PT, PT, PT, UP0, 0x80, 0x8 ;  /* 0x000000000008781c */ /* 0x004fc80003f0f008 */
[----:B------:R-:W-:-:S04]  /*7a60*/  SEL R3, RZ, 0xffffffff, !P0 ;  /* 0xffffffffff037807 */ /* 0x000fc80004000000 */
[----:B------:R-:W-:Y:S01]  /*7a70*/  ISETP.NE.AND P0, PT, R3, RZ, PT ;  /* 0x000000ff0300720c */ /* 0x000fe20003f05270 */
[----:B------:R-:W-:-:S12]  /*7a80*/  IMAD.U32 R3, RZ, RZ, UR4 ;  /* 0x00000004ff037e24 */ /* 0x000fd8000f8e00ff */
[----:B------:R-:W-:Y:S05]  /*7a90*/  @!P0 BRA `(.L_x_116) ;  /* 0xfffffffc00dc8947 */ /* 0x000fea000383ffff */
.L_x_115:
[C---:B------:R-:W-:Y:S01]  /*7aa0*/  IADD3 R5, PT, PT, R3.reuse, 0x10, RZ ;  /* 0x0000001003057810 */ /* 0x040fe20007ffe0ff */
[----:B------:R-:W-:Y:S01]  /*7ab0*/  UMOV UR4, 0x50 ;  /* 0x0000005000047882 */ /* 0x000fe20000000000 */
[----:B------:R-:W-:Y:S01]  /*7ac0*/  SHF.L.U32 R4, R4, R3, RZ ;  /* 0x0000000304047219 */ /* 0x000fe200000006ff */
[----:B------:R-:W-:Y:S01]  /*7ad0*/  ULEA UR4, UR5, UR4, 0x18 ;  /* 0x0000000405047291 */ /* 0x000fe2000f8ec0ff */
[----:B------:R-:W-:Y:S01]  /*7ae0*/  SHF.L.U32 R5, R10, R5, RZ ;  /* 0x000000050a057219 */ /* 0x000fe200000006ff */
[----:B------:R-:W-:-:S03]  /*7af0*/  IMAD.SHL.U32 R3, R3, 0x20, RZ ;  /* 0x0000002003037824 */ /* 0x000fc600078e00ff */
[----:B------:R-:W-:-:S05]  /*7b00*/  LOP3.LUT R4, R5, R4, RZ, 0xfc, !PT ;  /* 0x0000000405047212 */ /* 0x000fca00078efcff */
[----:B------:R2:W-:Y:S04]  /*7b10*/  ATOMS.OR RZ, [UR4], R4 ;  /* 0x00000004ffff798c */ /* 0x0005e8000b000004 */
[----:B------:R2:W-:Y:S01]  /*7b20*/  STS [R2], R3 ;  /* 0x0000000302007388 */ /* 0x0005e20000000800 */
[----:B------:R-:W-:Y:S05]  /*7b30*/  BRA `(.L_x_114) ;  /* 0x0000000000107947 */ /* 0x000fea0003800000 */
.L_x_113:
[----:B------:R-:W-:Y:S01]  /*7b40*/  IMAD.MOV.U32 R3, RZ, RZ, -0x1 ;  /* 0xffffffffff037424 */ /* 0x000fe200078e00ff */
[----:B------:R-:W-:-:S04]  /*7b50*/  MOV R4, 0x7b80 ;  /* 0x00007b8000047802 */ /* 0x000fc80000000f00 */
[----:B------:R2:W-:Y:S03]  /*7b60*/  STS [R2], R3 ;  /* 0x0000000302007388 */ /* 0x0005e60000000800 */
[----:B-12---:R-:W-:Y:S05]  /*7b70*/  CALL.REL.NOINC `($__internal_1_$__cuda_sm10x_tcgen05_guardrail_trap_phase_invalid_during_alloc) ;  /* 0x00000050001c7944 */ /* 0x006fea0003c00000 */
.L_x_114:
[----:B------:R-:W-:Y:S05]  /*7b80*/  WARPSYNC.ALL ;  /* 0x0000000000007948 */ /* 0x000fea0003800000 */
[----:B------:R-:W-:Y:S01]  /*7b90*/  NOP ;  /* 0x0000000000007918 */ /* 0x000fe20000000000 */
.L_x_112:
[----:B------:R-:W3:Y:S08]  /*7ba0*/  S2UR UR4, SR_CgaCtaId ;  /* 0x00000000000479c3 */ /* 0x000ef00000008800 */
[----:B------:R-:W-:Y:S06]  /*7bb0*/  BAR.SYNC.DEFER_BLOCKING 0x0, 0x100 ;  /* 0x0004000000007b1d */ /* 0x000fec0000010000 */
[----:B------:R-:W-:Y:S01]  /*7bc0*/  UMOV UR5, 0x400 ;  /* 0x0000040000057882 */ /* 0x000fe20000000000 */
[----:B------:R-:W4:Y:S01]  /*7bd0*/  S2R R12, SR_TID.X ;  /* 0x00000000000c7919 */ /* 0x000f220000002100 */
[----:B---3--:R-:W-:-:S09]  /*7be0*/  ULEA UR5, UR4, UR5, 0x18 ;  /* 0x0000000504057291 */ /* 0x008fd2000f8ec0ff */
[----:B--2---:R-:W2:Y:S01]  /*7bf0*/  LDS R2, [UR5] ;  /* 0x00000005ff027984 */ /* 0x004ea20008000800 */
[----:B------:R-:W-:Y:S01]  /*7c00*/  BAR.SYNC.DEFER_BLOCKING 0x0, 0x100 ;  /* 0x0004000000007b1d */ /* 0x000fe20000010000 */
[----:B----4-:R-:W-:Y:S02]  /*7c10*/  ISETP.NE.AND P5, PT, R12, RZ, PT ;  /* 0x000000ff0c00720c */ /* 0x010fe40003fa5270 */
[----:B--2---:R-:W-:-:S03]  /*7c20*/  R2UR UR6, R2 ;  /* 0x00000000020672ca */ /* 0x004fc600000e0000 */
[----:B------:R-:W-:-:S12]  /*7c30*/  @P6 BRA `(.L_x_117) ;  /* 0x0000000000186947 */ /* 0x000fd80003800000 */
[----:B------:R-:W-:Y:S02]  /*7c40*/  ELECT P0, URZ, PT ;  /* 0x0000000000ff782f */ /* 0x000fe40003800000 */
[----:B------:R-:W-:Y:S01]  /*7c50*/  MOV R2, 0x1 ;  /* 0x0000000100027802 */ /* 0x000fe20000000f00 */
[----:B------:R-:W-:Y:S01]  /*7c60*/  UMOV UR7, 0x40 ;  /* 0x0000004000077882 */ /* 0x000fe20000000000 */
[----:B------:R-:W-:Y:S01]  /*7c70*/  UVIRTCOUNT.DEALLOC.SMPOOL 0x80 ;  /* 0x000000800000784c */ /* 0x000fe20000000000 */
[----:B------:R-:W-:-:S09]  /*7c80*/  ULEA UR7, UR4, UR7, 0x18 ;  /* 0x0000000704077291 */ /* 0x000fd2000f8ec0ff */
[----:B------:R2:W-:Y:S03]  /*7c90*/  @P0 STS.U8 [UR7], R2 ;  /* 0x00000002ff000988 */ /* 0x0005e60008000007 */
.L_x_117:
[----:B------:R-:W-:Y:S04]  /*7ca0*/  BSSY.RECONVERGENT B0, `(.L_x_118) ;  /* 0x000000d000007945 */ /* 0x000fe80003800200 */
[----:B------:R-:W-:Y:S05]  /*7cb0*/  @P5 BRA `(.L_x_119) ;  /* 0x00000000002c5947 */ /* 0x000fea0003800000 */
[----:B------:R-:W-:Y:S02]  /*7cc0*/  UMOV UR8, 0x1 ;  /* 0x0000000100087882 */ /* 0x000fe40000000000 */
[----:B------:R-:W-:-:S04]  /*7cd0*/  UIADD3 UR10, UPT, UPT, -UR8, 0x100000, URZ ;  /* 0x00100000080a7890 */ /* 0x000fc8000fffe1ff */
[----:B------:R-:W-:Y:S02]  /*7ce0*/  USHF.L.U32 UR11, UR10, 0xb, URZ ;  /* 0x0000000b0a0b7899 */ /* 0x000fe400080006ff */
[----:B------:R-:W-:Y:S02]  /*7cf0*/  USHF.L.U32 UR10, UR10, 0x1, URZ ;  /* 0x000000010a0a7899 */ /* 0x000fe400080006ff */
[----:B------:R-:W-:-:S04]  /*7d00*/  UIADD3 UR8, UPT, UPT, -UR8, 0x100000, URZ ;  /* 0x0010000008087890 */ /* 0x000fc8000fffe1ff */
[----:B------:R-:W-:Y:S02]  /*7d10*/  USHF.L.U32 UR9, UR8, 0xb, URZ ;  /* 0x0000000b08097899 */ /* 0x000fe400080006ff */
[----:B------:R-:W-:Y:S01]  /*7d20*/  USHF.L.U32 UR8, UR8, 0x1, URZ ;  /* 0x0000000108087899 */ /* 0x000fe200080006ff */
[----:B------:R-:W3:Y:S03]  /*7d30*/  FENCE.VIEW.ASYNC.S ;  /* 0x00000000000073c6 */ /* 0x000ee60000000000 */
[----:B---3--:R3:W4:Y:S08]  /*7d40*/  SYNCS.EXCH.64 URZ, [UR5+0x38350], UR10 ;  /* 0x0383500a05ff75b2 */ /* 0x0087300008000100 */
[----:B------:R3:W2:Y:S01]  /*7d50*/  SYNCS.EXCH.64 URZ, [UR5+0x38360], UR8 ;  /* 0x0383600805ff75b2 */ /* 0x0006a20008000100 */
[----:B------:R-:W-:Y:S01]  /*7d60*/  NOP ;  /* 0x0000000000007918 */ /* 0x000fe20000000000 */
.L_x_119:
[----:B---3--:R-:W-:Y:S05]  /*7d70*/  BSYNC.RECONVERGENT B0 ;  /* 0x0000000000007941 */ /* 0x008fea0003800200 */
.L_x_118:
[----:B------:R-:W-:Y:S04]  /*7d80*/  BSSY.RECONVERGENT B0, `(.L_x_120) ;  /* 0x0000019000007945 */ /* 0x000fe80003800200 */
[----:B------:R-:W-:Y:S05]  /*7d90*/  @P5 BRA `(.L_x_121) ;  /* 0x0000000000385947 */ /* 0x000fea0003800000 */
[----:B------:R-:W-:Y:S02]  /*7da0*/  UMOV UR8, 0x1 ;  /* 0x0000000100087882 */ /* 0x000fe40000000000 */
[----:B------:R-:W-:-:S04]  /*7db0*/  UIADD3 UR8, UPT, UPT, -UR8, 0x100000, URZ ;  /* 0x0010000008087890 */ /* 0x000fc8000fffe1ff */
[----:B------:R-:W-:Y:S02]  /*7dc0*/  USHF.L.U32 UR9, UR8, 0xb, URZ ;  /* 0x0000000b08097899 */ /* 0x000fe400080006ff */
[----:B------:R-:W-:Y:S01]  /*7dd0*/  USHF.L.U32 UR8, UR8, 0x1, URZ ;  /* 0x0000000108087899 */ /* 0x000fe200080006ff */
[----:B------:R-:W3:Y:S11]  /*7de0*/  FENCE.VIEW.ASYNC.S ;  /* 0x00000000000073c6 */ /* 0x000ef60000000000 */
[----:B---3--:R3:W4:Y:S01]  /*7df0*/  SYNCS.EXCH.64 URZ, [UR5+0x38370], UR8 ;  /* 0x0383700805ff75b2 */ /* 0x0087220008000100 */
[----:B------:R-:W-:Y:S05]  /*7e00*/  @P5 BRA `(.L_x_122) ;  /* 0x0000000000405947 */ /* 0x000fea0003800000 */
[----:B---3--:R-:W-:Y:S02]  /*7e10*/  UMOV UR8, 0x1 ;  /* 0x0000000100087882 */ /* 0x008fe40000000000 */
[----:B------:R-:W-:-:S04]  /*7e20*/  UIADD3 UR8, UPT, UPT, -UR8, 0x100000, URZ ;  /* 0x0010000008087890 */ /* 0x000fc8000fffe1ff */
[----:B------:R-:W-:Y:S02]  /*7e30*/  USHF.L.U32 UR9, UR8, 0xb, URZ ;  /* 0x0000000b08097899 */ /* 0x000fe400080006ff */
[----:B------:R-:W-:Y:S01]  /*7e40*/  USHF.L.U32 UR8, UR8, 0x1, URZ ;  /* 0x0000000108087899 */ /* 0x000fe200080006ff */
[----:B------:R-:W3:Y:S11]  /*7e50*/  FENCE.VIEW.ASYNC.S ;  /* 0x00000000000073c6 */ /* 0x000ef60000000000 */
[----:B---3--:R3:W4:Y:S01]  /*7e60*/  SYNCS.EXCH.64 URZ, [UR5+0x38380], UR8 ;  /* 0x0383800805ff75b2 */ /* 0x0087220008000100 */
[----:B------:R-:W-:Y:S01]  /*7e70*/  NOP ;  /* 0x0000000000007918 */ /* 0x000fe20000000000 */
.L_x_121:
[----:B------:R-:W-:Y:S01]  /*7e80*/  VOTEU.ALL UP0, P5 ;  /* 0x0000000000ff7886 */ /* 0x000fe20002800000 */
[----:B---3--:R-:W-:-:S04]  /*7e90*/  UMOV UR8, 0x1 ;  /* 0x0000000100087882 */ /* 0x008fc80000000000 */
[----:B------:R-:W-:-:S04]  /*7ea0*/  @!UP0 UIADD3 UR8, UPT, UPT, -UR8, 0x100000, URZ ;  /* 0x0010000008088890 */ /* 0x000fc8000fffe1ff */
[----:B------:R-:W-:Y:S02]  /*7eb0*/  @!UP0 USHF.L.U32 UR9, UR8, 0xb, URZ ;  /* 0x0000000b08098899 */ /* 0x000fe400080006ff */
[----:B------:R-:W-:Y:S01]  /*7ec0*/  @!UP0 USHF.L.U32 UR8, UR8, 0x1, URZ ;  /* 0x0000000108088899 */ /* 0x000fe200080006ff */
[----:B------:R-:W-:Y:S01]  /*7ed0*/  VOTEU.ALL UP0, P5 ;  /* 0x0000000000ff7886 */ /* 0x000fe20002800000 */
[----:B------:R-:W3:Y:S10]  /*7ee0*/  FENCE.VIEW.ASYNC.S ;  /* 0x00000000000073c6 */ /* 0x000ef40000000000 */
[----:B---3--:R3:W4:Y:S01]  /*7ef0*/  @!UP0 SYNCS.EXCH.64 URZ, [UR5+0x38300], UR8 ;  /* 0x0383000805ff85b2 */ /* 0x0087220008000100 */
[----:B------:R-:W-:Y:S01]  /*7f00*/  NOP ;  /* 0x0000000000007918 */ /* 0x000fe20000000000 */
.L_x_122:
[----:B---3--:R-:W-:Y:S05]  /*7f10*/  BSYNC.RECONVERGENT B0 ;  /* 0x0000000000007941 */ /* 0x008fea0003800200 */
.L_x_120:
[----:B--2-4-:R-:W-:Y:S06]  /*7f20*/  BAR.SYNC.DEFER_BLOCKING 0x0, 0x100 ;  /* 0x0004000000007b1d */ /* 0x014fec0000010000 */
        /* <DEDUP_REMOVED lines=9> */
[----:B------:R-:W2:Y:S03]  /*7fc0*/  FENCE.VIEW.ASYNC.S ;  /* 0x00000000000073c6 */ /* 0x000ea60000000000 */
[----:B--2---:R2:W3:Y:S08]  /*7fd0*/  SYNCS.EXCH.64 URZ, [UR5+0x38308], UR10 ;  /* 0x0383080a05ff75b2 */ /* 0x0044f00008000100 */
[----:B------:R2:W4:Y:S01]  /*7fe0*/  SYNCS.EXCH.64 URZ, [UR5+0x38390], UR8 ;  /* 0x0383900805ff75b2 */ /* 0x0005220008000100 */
[----:B------:R-:W-:Y:S01]  /*7ff0*/  NOP ;  /* 0x0000000000007918 */ /* 0x000fe20000000000 */
.L_x_124:
[----:B--2---:R-:W-:Y:S05]  /*8000*/  BSYNC.RECONVERGENT B0 ;  /* 0x0000000000007941 */ /* 0x004fea0003800200 */
.L_x_123:
[----:B------:R-:W-:Y:S04]  /*8010*/  BSSY.RECONVERGENT B0, `(.L_x_125) ;  /* 0x000000b000007945 */ /* 0x000fe80003800200 */
[----:B------:R-:W-:Y:S05]  /*8020*/  @P5 BRA `(.L_x_126) ;  /* 0x0000000000245947 */ /* 0x000fea0003800000 */
[----:B------:R-:W-:Y:S01]  /*8030*/  UMOV UR8, 0x1 ;  /* 0x0000000100087882 */ /* 0x000fe20000000000 */
[----:B------:R-:W-:Y:S01]  /*8040*/  VOTEU.ALL UP0, P5 ;  /* 0x0000000000ff7886 */ /* 0x000fe20002800000 */
[----:B------:R-:W-:-:S04]  /*8050*/  UIADD3 UR8, UPT, UPT, -UR8, 0x100000, URZ ;  /* 0x0010000008087890 */ /* 0x000fc8000fffe1ff */
[----:B------:R-:W-:Y:S02]  /*8060*/  USHF.L.U32 UR9, UR8, 0xb, URZ ;  /* 0x0000000b08097899 */ /* 0x000fe400080006ff */
[----:B------:R-:W-:Y:S01]  /*8070*/  USHF.L.U32 UR8, UR8, 0x1, URZ ;  /* 0x0000000108087899 */ /* 0x000fe200080006ff */
[----:B------:R-:W2:Y:S11]  /*8080*/  FENCE.VIEW.ASYNC.S ;  /* 0x00000000000073c6 */ /* 0x000eb60000000000 */
[----:B--2---:R2:W4:Y:S01]  /*8090*/  SYNCS.EXCH.64 URZ, [UR5+0x383a0], UR8 ;  /* 0x0383a00805ff75b2 */ /* 0x0045220008000100 */
[----:B------:R2:W3:Y:S01]  /*80a0*/  @!UP0 SYNCS.EXCH.64 URZ, [UR5+0x38310], UR8 ;  /* 0x0383100805ff85b2 */ /* 0x0004e20008000100 */
[----:B------:R-:W-:Y:S01]  /*80b0*/  NOP ;  /* 0x0000000000007918 */ /* 0x000fe20000000000 */
.L_x_126:
[----:B--2---:R-:W-:Y:S05]  /*80c0*/  BSYNC.RECONVERGENT B0 ;  /* 0x0000000000007941 */ /* 0x004fea0003800200 */
.L_x_125:
[----:B---34-:R-:W-:Y:S06]  /*80d0*/  BAR.SYNC.DEFER_BLOCKING 0x0, 0x100 ;  /* 0x0004000000007b1d */ /* 0x018fec0000010000 */
        /* <DEDUP_REMOVED lines=13> */
.L_x_128:
[----:B--2---:R-:W-:Y:S05]  /*81b0*/  BSYNC.RECONVERGENT B0 ;  /* 0x0000000000007941 */ /* 0x004fea0003800200 */
.L_x_127:
[----:B------:R-:W-:Y:S04]  /*81c0*/  BSSY.RECONVERGENT B0, `(.L_x_129) ;  /* 0x0000019000007945 */ /* 0x000fe80003800200 */
[----:B------:R-:W-:Y:S05]  /*81d0*/  @P5 BRA `(.L_x_130) ;  /* 0x0000000000385947 */ /* 0x000fea0003800000 */
[----:B------:R-:W-:Y:S02]  /*81e0*/  UMOV UR8, 0x1 ;  /* 0x0000000100087882 */ /* 0x000fe40000000000 */
[----:B------:R-:W-:-:S04]  /*81f0*/  UIADD3 UR8, UPT, UPT, -UR8, 0x100000, URZ ;  /* 0x0010000008087890 */ /* 0x000fc8000fffe1ff */
[----:B------:R-:W-:Y:S02]  /*8200*/  USHF.L.U32 UR9, UR8, 0xb, URZ ;  /* 0x0000000b08097899 */ /* 0x000fe400080006ff */
[----:B------:R-:W-:Y:S01]  /*8210*/  USHF.L.U32 UR8, UR8, 0x1, URZ ;  /* 0x0000000108087899 */ /* 0x000fe200080006ff */
[----:B------:R-:W2:Y:S11]  /*8220*/  FENCE.VIEW.ASYNC.S ;  /* 0x00000000000073c6 */ /* 0x000eb60000000000 */
[----:B--2---:R2:W4:Y:S01]  /*8230*/  SYNCS.EXCH.64 URZ, [UR5+0x383c0], UR8 ;  /* 0x0383c00805ff75b2 */ /* 0x0045220008000100 */
[----:B------:R-:W-:Y:S05]  /*8240*/  @P5 BRA `(.L_x_131) ;  /* 0x0000000000405947 */ /* 0x000fea0003800000 */
[----:B--2---:R-:W-:Y:S02]  /*8250*/  UMOV UR8, 0x1 ;  /* 0x0000000100087882 */ /* 0x004fe40000000000 */
[----:B------:R-:W-:-:S04]  /*8260*/  UIADD3 UR8, UPT, UPT, -UR8, 0x100000, URZ ;  /* 0x0010000008087890 */ /* 0x000fc8000fffe1ff */
[----:B------:R-:W-:Y:S02]  /*8270*/  USHF.L.U32 UR9, UR8, 0xb, URZ ;  /* 0x0000000b08097899 */ /* 0x000fe400080006ff */
[----:B------:R-:W-:Y:S01]  /*8280*/  USHF.L.U32 UR8, UR8, 0x1, URZ ;  /* 0x0000000108087899 */ /* 0x000fe200080006ff */
[----:B------:R-:W2:Y:S11]  /*8290*/  FENCE.VIEW.ASYNC.S ;  /* 0x00000000000073c6 */ /* 0x000eb60000000000 */
[----:B--2---:R2:W4:Y:S01]  /*82a0*/  SYNCS.EXCH.64 URZ, [UR5], UR8 ;  /* 0x0000000805ff75b2 */ /* 0x0045220008000100 */
[----:B------:R-:W-:Y:S01]  /*82b0*/  NOP ;  /* 0x0000000000007918 */ /* 0x000fe20000000000 */
.L_x_130:
[----:B------:R-:W-:Y:S01]  /*82c0*/  VOTEU.ALL UP0, P5 ;  /* 0x0000000000ff7886 */ /* 0x000fe20002800000 */
[----:B--2---:R-:W-:-:S04]  /*82d0*/  UMOV UR8, 0x20 ;  /* 0x0000002000087882 */ /* 0x004fc80000000000 */
[----:B------:R-:W-:-:S04]  /*82e0*/  @!UP0 UIADD3 UR8, UPT, UPT, -UR8, 0x100000, URZ ;  /* 0x0010000008088890 */ /* 0x000fc8000fffe1ff */
[----:B------:R-:W-:Y:S02]  /*82f0*/  @!UP0 USHF.L.U32 UR9, UR8, 0xb, URZ ;  /* 0x0000000b08098899 */ /* 0x000fe400080006ff */
[----:B------:R-:W-:Y:S01]  /*8300*/  @!UP0 USHF.L.U32 UR8, UR8, 0x1, URZ ;  /* 0x0000000108088899 */ /* 0x000fe200080006ff */
[----:B------:R-:W-:Y:S01]  /*8310*/  VOTEU.ALL UP0, P5 ;  /* 0x0000000000ff7886 */ /* 0x000fe20002800000 */
[----:B------:R-:W2:Y:S10]  /*8320*/  FENCE.VIEW.ASYNC.S ;  /* 0x00000000000073c6 */ /* 0x000eb40000000000 */
[----:B--2---:R2:W4:Y:S01]  /*8330*/  @!UP0 SYNCS.EXCH.64 URZ, [UR5+0x383d0], UR8 ;  /* 0x0383d00805ff85b2 */ /* 0x0045220008000100 */
[----:B------:R-:W-:Y:S01]  /*8340*/  NOP ;  /* 0x0000000000007918 */ /* 0x000fe20000000000 */
.L_x_131:
[----:B--2---:R-:W-:Y:S05]  /*8350*/  BSYNC.RECONVERGENT B0 ;  /* 0x0000000000007941 */ /* 0x004fea0003800200 */
.L_x_129:
[----:B------:R-:W2:Y:S01]  /*8360*/  LDL.LU R10, [R1+0x10] ;  /* 0x00001000010a7983 */ /* 0x000ea20000300800 */
[----:B-1----:R-:W-:Y:S01]  /*8370*/  IABS R4, R84 ;  /* 0x0000005400047213 */ /* 0x002fe20000000000 */
[----:B------:R-:W-:Y:S01]  /*8380*/  IMAD R7, R7, R8, R6 ;  /* 0x0000000807077224 */ /* 0x000fe200078e0206 */
[----:B------:R-:W-:Y:S01]  /*8390*/  SHF.R.S32.HI R5, RZ, 0x1f, R0 ;  /* 0x0000001fff057819 */ /* 0x000fe20000011400 */
[----:B------:R-:W1:Y:S01]  /*83a0*/  S2R R64, SR_CTAID.X ;  /* 0x0000000000407919 */ /* 0x000e620000002500 */
[----:B------:R-:W5:Y:S01]  /*83b0*/  I2F.RP R9, R4 ;  /* 0x0000000400097306 */ /* 0x000f620000209400 */
[----:B------:R-:W-:Y:S01]  /*83c0*/  UIADD3 UR13, UPT, UPT, UR6, 0x80, URZ ;  /* 0x00000080060d7890 */ /* 0x000fe2000fffe0ff */
[----:B------:R-:W-:Y:S01]  /*83d0*/  LEA.HI R5, R5, R0, RZ, 0x7 ;  /* 0x0000000005057211 */ /* 0x000fe200078f38ff */
[----:B------:R-:W-:Y:S03]  /*83e0*/  BSSY.RECONVERGENT B0, `(.L_x_132) ;  /* 0x000002f000007945 */ /* 0x000fe60003800200 */
[----:B------:R-:W-:-:S02]  /*83f0*/  SHF.R.S32.HI R63, RZ, 0x7, R5 ;  /* 0x00000007ff3f7819 */ /* 0x000fc40000011405 */
[----:B-----5:R-:W5:Y:S02]  /*8400*/  MUFU.RCP R9, R9 ;  /* 0x0000000900097308 */ /* 0x020f640000001000 */
[----:B-----5:R-:W-:-:S06]  /*8410*/  VIADD R2, R9, 0xffffffe ;  /* 0x0ffffffe09027836 */ /* 0x020fcc0000000000 */
[----:B------:R5:W4:Y:S02]  /*8420*/  F2I.FTZ.U32.TRUNC.NTZ R3, R2 ;  /* 0x0000000200037305 */ /* 0x000b24000021f000 */
[----:B-----5:R-:W-:Y:S02]  /*8430*/  IMAD.MOV.U32 R2, RZ, RZ, RZ ;  /* 0x000000ffff027224 */ /* 0x020fe400078e00ff */
[----:B----4-:R-:W-:-:S04]  /*8440*/  IMAD.MOV R11, RZ, RZ, -R3 ;  /* 0x000000ffff0b7224 */ /* 0x010fc800078e0a03 */
[----:B------:R-:W-:-:S04]  /*8450*/  IMAD R11, R11, R4, RZ ;  /* 0x000000040b0b7224 */ /* 0x000fc800078e02ff */
[----:B------:R-:W-:Y:S01]  /*8460*/  IMAD.HI.U32 R11, R3, R11, R2 ;  /* 0x0000000b030b7227 */ /* 0x000fe200078e0002 */
[----:B---3--:R-:W-:Y:S03]  /*8470*/  BAR.SYNC.DEFER_BLOCKING 0x0, 0x100 ;  /* 0x0004000000007b1d */ /* 0x008fe60000010000 */
[----:B--2---:R-:W-:Y:S01]  /*8480*/  IMAD R5, R10, R63, RZ ;  /* 0x0000003f0a057224 */ /* 0x004fe200078e02ff */
[----:B------:R-:W-:-:S04]  /*8490*/  IABS R10, R84 ;  /* 0x00000054000a7213 */ /* 0x000fc80000000000 */
[----:B------:R-:W-:Y:S02]  /*84a0*/  IABS R0, R5 ;  /* 0x0000000500007213 */ /* 0x000fe40000000000 */
[----:B------:R-:W-:-:S03]  /*84b0*/  IADD3 R10, PT, PT, RZ, -R10, RZ ;  /* 0x8000000aff0a7210 */ /* 0x000fc60007ffe0ff */
[----:B------:R-:W-:-:S04]  /*84c0*/  IMAD.HI.U32 R11, R11, R0, RZ ;  /* 0x000000000b0b7227 */ /* 0x000fc800078e00ff */
[----:B------:R-:W-:-:S04]  /*84d0*/  IMAD.MOV.U32 R2, RZ, RZ, R10 ;  /* 0x000000ffff027224 */ /* 0x000fc800078e000a */
[----:B------:R-:W-:Y:S01]  /*84e0*/  IMAD R3, R11, R2, R0 ;  /* 0x000000020b037224 */ /* 0x000fe200078e0200 */
[-C--:B------:R-:W-:Y:S01]  /*84f0*/  LOP3.LUT R0, R5, R84.reuse, RZ, 0x3c, !PT ;  /* 0x0000005405007212 */ /* 0x080fe200078e3cff */
[----:B-1----:R-:W-:-:S03]  /*8500*/  IMAD R2, R7, R84, R64 ;  /* 0x0000005407027224 */ /* 0x002fc600078e0240 */
[----:B------:R-:W-:Y:S02]  /*8510*/  ISETP.GT.U32.AND P0, PT, R4, R3, PT ;  /* 0x000000030400720c */ /* 0x000fe40003f04070 */
[----:B------:R-:W-:-:S11]  /*8520*/  ISETP.GE.AND P2, PT, R0, RZ, PT ;  /* 0x000000ff0000720c */ /* 0x000fd60003f46270 */
[-C--:B------:R-:W-:Y:S01]  /*8530*/  @!P0 IADD3 R3, PT, PT, R3, -R4.reuse, RZ ;  /* 0x8000000403038210 */ /* 0x080fe20007ffe0ff */
[----:B------:R-:W-:Y:S01]  /*8540*/  @!P0 VIADD R11, R11, 0x1 ;  /* 0x000000010b0b8836 */ /* 0x000fe20000000000 */
[----:B------:R-:W-:Y:S02]  /*8550*/  ISETP.NE.AND P0, PT, R84, RZ, PT ;  /* 0x000000ff5400720c */ /* 0x000fe40003f05270 */
[----:B------:R-:W-:-:S13]  /*8560*/  ISETP.GE.U32.AND P1, PT, R3, R4, PT ;  /* 0x000000040300720c */ /* 0x000fda0003f26070 */
[----:B------:R-:W-:-:S05]  /*8570*/  @P1 VIADD R11, R11, 0x1 ;  /* 0x000000010b0b1836 */ /* 0x000fca0000000000 */
[----:B------:R-:W-:Y:S02]  /*8580*/  MOV R0, R11 ;  /* 0x0000000b00007202 */ /* 0x000fe40000000f00 */
[----:B------:R-:W1:Y:S03]  /*8590*/  LDC.64 R10, c[0x0][0x3f0] ;  /* 0x0000fc00ff0a7b82 */ /* 0x000e660000000a00 */
[----:B------:R-:W-:Y:S01]  /*85a0*/  @!P2 IMAD.MOV R0, RZ, RZ, -R0 ;  /* 0x000000ffff00a224 */ /* 0x000fe200078e0a00 */
[----:B------:R-:W-:-:S05]  /*85b0*/  @!P0 LOP3.LUT R0, RZ, R84, RZ, 0x33, !PT ;  /* 0x00000054ff008212 */ /* 0x000fca00078e33ff */
[----:B------:R-:W-:-:S04]  /*85c0*/  IMAD.MOV R3, RZ, RZ, -R0 ;  /* 0x000000ffff037224 */ /* 0x000fc800078e0a00 */
[----:B------:R-:W-:-:S05]  /*85d0*/  IMAD R3, R84, R3, R5 ;  /* 0x0000000354037224 */ /* 0x000fca00078e0205 */
[----:B------:R-:W-:Y:S01]  /*85e0*/  ISETP.GE.AND P0, PT, R64, R3, PT ;  /* 0x000000034000720c */ /* 0x000fe20003f06270 */
[----:B------:R-:W-:Y:S01]  /*85f0*/  HFMA2 R3, -RZ, RZ, 6.1213970184326171875e-05, 3.0577182769775390625e-05 ;  /* 0x04030201ff037431 */ /* 0x000fe200000001ff */
[----:B------:R-:W-:Y:S11]  /*8600*/  @P5 BRA `(.L_x_133) ;  /* 0x0000000000305947 */ /* 0x000ff60003800000 */
[----:B------:R-:W-:Y:S01]  /*8610*/  UMOV UR8, 0x1 ;  /* 0x0000000100087882 */ /* 0x000fe20000000000 */
[----:B------:R-:W-:Y:S01]  /*8620*/  UMOV UR10, 0x20 ;  /* 0x00000020000a7882 */ /* 0x000fe20000000000 */
[----:B------:R-:W-:-:S04]  /*8630*/  UIADD3 UR8, UPT, UPT, -UR8, 0x100000, URZ ;  /* 0x0010000008087890 */ /* 0x000fc8000fffe1ff */
[----:B------:R-:W-:Y:S02]  /*8640*/  USHF.L.U32 UR9, UR8, 0xb, URZ ;  /* 0x0000000b08097899 */ /* 0x000fe400080006ff */
[----:B------:R-:W-:Y:S02]  /*8650*/  USHF.L.U32 UR8, UR8, 0x1, URZ ;  /* 0x0000000108087899 */ /* 0x000fe400080006ff */
[----:B------:R-:W-:-:S04]  /*8660*/  UIADD3 UR10, UPT, UPT, -UR10, 0x100000, URZ ;  /* 0x001000000a0a7890 */ /* 0x000fc8000fffe1ff */
[----:B------:R-:W-:Y:S02]  /*8670*/  USHF.L.U32 UR11, UR10, 0xb, URZ ;  /* 0x0000000b0a0b7899 */ /* 0x000fe400080006ff */
[----:B------:R-:W-:Y:S01]  /*8680*/  USHF.L.U32 UR10, UR10, 0x1, URZ ;  /* 0x000000010a0a7899 */ /* 0x000fe200080006ff */
[----:B------:R-:W2:Y:S03]  /*8690*/  FENCE.VIEW.ASYNC.S ;  /* 0x00000000000073c6 */ /* 0x000ea60000000000 */
[----:B--2---:R2:W3:Y:S08]  /*86a0*/  SYNCS.EXCH.64 URZ, [UR5], UR8 ;  /* 0x0000000805ff75b2 */ /* 0x0044f00008000100 */
[----:B------:R2:W4:Y:S01]  /*86b0*/  SYNCS.EXCH.64 URZ, [UR5+0x383e0], UR10 ;  /* 0x0383e00a05ff75b2 */ /* 0x0005220008000100 */
[----:B------:R-:W-:Y:S01]  /*86c0*/  NOP ;  /* 0x0000000000007918 */ /* 0x000fe20000000000 */
.L_x_133:
[----:B--2---:R-:W-:Y:S05]  /*86d0*/  BSYNC.RECONVERGENT B0 ;  /* 0x0000000000007941 */ /* 0x004fea0003800200 */
.L_x_132:
[----:B---34-:R-:W-:Y:S06]  /*86e0*/  BAR.SYNC.DEFER_BLOCKING 0x0, 0x100 ;  /* 0x0004000000007b1d */ /* 0x018fec0000010000 */
[----:B------:R-:W-:Y:S04]  /*86f0*/  BSSY.RECONVERGENT B0, `(.L_x_134) ;  /* 0x000000e000007945 */ /* 0x000fe80003800200 */
[----:B------:R-:W-:Y:S05]  /*8700*/  @P5 BRA `(.L_x_135) ;  /* 0x0000000000305947 */ /* 0x000fea0003800000 */
        /* <DEDUP_REMOVED lines=12> */
.L_x_135:
[----:B--2---:R-:W-:Y:S05]  /*87d0*/  BSYNC.RECONVERGENT B0 ;  /* 0x0000000000007941 */ /* 0x004fea0003800200 */
.L_x_134:
        /* <DEDUP_REMOVED lines=15> */
.L_x_137:
[----:B--2---:R-:W-:Y:S05]  /*88d0*/  BSYNC.RECONVERGENT B0 ;  /* 0x0000000000007941 */ /* 0x004fea0003800200 */
.L_x_136:
        /* <DEDUP_REMOVED lines=15> */
.L_x_139:
[----:B--2---:R-:W-:Y:S05]  /*89d0*/  BSYNC.RECONVERGENT B0 ;  /* 0x0000000000007941 */ /* 0x004fea0003800200 */
.L_x_138:
        /* <DEDUP_REMOVED lines=15> */
.L_x_141:
[----:B--2---:R-:W-:Y:S05]  /*8ad0*/  BSYNC.RECONVERGENT B0 ;  /* 0x0000000000007941 */ /* 0x004fea0003800200 */
.L_x_140:
        /* <DEDUP_REMOVED lines=15> */
.L_x_143:
[----:B--2---:R-:W-:Y:S05]  /*8bd0*/  BSYNC.RECONVERGENT B0 ;  /* 0x0000000000007941 */ /* 0x004fea0003800200 */
.L_x_142:
        /* <DEDUP_REMOVED lines=15> */
.L_x_145:
[----:B--2---:R-:W-:Y:S05]  /*8cd0*/  BSYNC.RECONVERGENT B0 ;  /* 0x0000000000007941 */ /* 0x004fea0003800200 */
.L_x_144:
        /* <DEDUP_REMOVED lines=15> */
.L_x_147:
[----:B--2---:R-:W-:Y:S05]  /*8dd0*/  BSYNC.RECONVERGENT B0 ;  /* 0x0000000000007941 */ /* 0x004fea0003800200 */
.L_x_146:
        /* <DEDUP_REMOVED lines=13> */
[----:B------:R2:W4:Y:S01]  /*8eb0*/  SYNCS.EXCH.64 URZ, [UR5], UR10 ;  /* 0x0000000a05ff75b2 */ /* 0x0005220008000100 */
[----:B------:R-:W-:Y:S01]  /*8ec0*/  NOP ;  /* 0x0000000000007918 */ /* 0x000fe20000000000 */
.L_x_149:
[----:B--2---:R-:W-:Y:S05]  /*8ed0*/  BSYNC.RECONVERGENT B0 ;  /* 0x0000000000007941 */ /* 0x004fea0003800200 */
.L_x_148:
        /* <DEDUP_REMOVED lines=15> */
.L_x_151:
[----:B--2---:R-:W-:Y:S05]  /*8fd0*/  BSYNC.RECONVERGENT B0 ;  /* 0x0000000000007941 */ /* 0x004fea0003800200 */
.L_x_150:
        /* <DEDUP_REMOVED lines=15> */
.L_x_153:
[----:B--2---:R-:W-:Y:S05]  /*90d0*/  BSYNC.RECONVERGENT B0 ;  /* 0x0000000000007941 */ /* 0x004fea0003800200 */
.L_x_152:
[----:B---34-:R-:W-:Y:S01]  /*90e0*/  BAR.SYNC.DEFER_BLOCKING 0x0, 0x100 ;  /* 0x0004000000007b1d */ /* 0x018fe20000010000 */
[----:B------:R-:W-:Y:S01]  /*90f0*/  IMAD R2, R2, 0x300, RZ ;  /* 0x0000030002027824 */ /* 0x000fe200078e02ff */
[----:B------:R-:W-:Y:S02]  /*9100*/  UIADD3 UR4, UPT, UPT, UR6, 0x100000, URZ ;  /* 0x0010000006047890 */ /* 0x000fe4000fffe0ff */
[----:B------:R-:W-:Y:S01]  /*9110*/  IMAD.U32 R8, RZ, RZ, UR6 ;  /* 0x00000006ff087e24 */ /* 0x000fe2000f8e00ff */
[----:B------:R-:W-:Y:S01]  /*9120*/  UIADD3 UR7, UPT, UPT, UR6, 0x100080, URZ ;  /* 0x0010008006077890 */ /* 0x000fe2000fffe0ff */
[----:B------:R-:W-:Y:S01]  /*9130*/  IMAD.U32 R9, RZ, RZ, UR13 ;  /* 0x0000000dff097e24 */ /* 0x000fe2000f8e00ff */
[C---:B-1----:R-:W-:Y:S01]  /*9140*/  IADD3 R4, P1, PT, R2.reuse, R10, RZ ;  /* 0x0000000a02047210 */ /* 0x042fe20007f3e0ff */
[----:B------:R-:W-:Y:S01]  /*9150*/  BSSY.RECONVERGENT B0, `(.L_x_154) ;  /* 0x000001b000007945 */ /* 0x000fe20003800200 */
[----:B------:R-:W-:Y:S01]  /*9160*/  MOV R5, UR4 ;  /* 0x0000000400057c02 */ /* 0x000fe20008000f00 */
[----:B------:R-:W-:Y:S01]  /*9170*/  UIADD3 UR4, UPT, UPT, UR5, 0x30000, URZ ;  /* 0x0003000005047890 */ /* 0x000fe2000fffe0ff */
[----:B------:R-:W-:Y:S01]  /*9180*/  LEA.HI.X.SX32 R6, R2, R11, 0x1, P1 ;  /* 0x0000000b02067211 */ /* 0x000fe200008f0eff */
[----:B------:R-:W-:Y:S01]  /*9190*/  IMAD.U32 R7, RZ, RZ, UR7 ;  /* 0x00000007ff077e24 */ /* 0x000fe2000f8e00ff */
[----:B------:R-:W-:Y:S01]  /*91a0*/  ISETP.GE.AND P1, PT, R12, 0x20, PT ;  /* 0x000000200c00780c */ /* 0x000fe20003f26270 */
[----:B------:R-:W-:Y:S01]  /*91b0*/  VIADD R78, R0, 0x1 ;  /* 0x00000001004e7836 */ /* 0x000fe20000000000 */
[----:B------:R-:W-:-:S02]  /*91c0*/  LEA R68, R12, UR5, 0x2 ;  /* 0x000000050c447c11 */ /* 0x000fc4000f8e10ff */
[----:B------:R-:W-:Y:S02]  /*91d0*/  R2UR UR14, R4 ;  /* 0x00000000040e72ca */ /* 0x000fe400000e0000 */
[----:B------:R-:W-:Y:S01]  /*91e0*/  R2UR UR15, R6 ;  /* 0x00000000060f72ca */ /* 0x000fe200000e0000 */
[----:B------:R1:W-:Y:S04]  /*91f0*/  STS [UR5+0x38348], R3 ;  /* 0x03834803ff007988 */ /* 0x0003e80008000805 */
[----:B------:R1:W-:Y:S04]  /*9200*/  STS [UR5+0x38010], R8 ;  /* 0x03801008ff007988 */ /* 0x0003e80008000805 */
[----:B------:R1:W-:Y:S04]  /*9210*/  STS [UR5+0x38018], R9 ;  /* 0x03801809ff007988 */ /* 0x0003e80008000805 */
[----:B------:R1:W-:Y:S04]  /*9220*/  STS [UR5+0x38000], R5 ;  /* 0x03800005ff007988 */ /* 0x0003e80008000805 */
[----:B------:R1:W-:Y:S04]  /*9230*/  STS [UR5+0x38008], R7 ;  /* 0x03800807ff007988 */ /* 0x0003e80008000805 */
[----:B------:R-:W-:Y:S01]  /*9240*/  STS.64 [UR5+0x38340], RZ ;  /* 0x038340ffff007988 */ /* 0x000fe20008000a05 */
[----:B------:R-:W-:Y:S08]  /*9250*/  BAR.SYNC.DEFER_BLOCKING 0x1 ;  /* 0x0040000000007b1d */ /* 0x000ff00000010000 */
[----:B------:R-:W-:Y:S06]  /*9260*/  BAR.SYNC.DEFER_BLOCKING 0x1 ;  /* 0x0040000000007b1d */ /* 0x000fec0000010000 */
[----:B------:R1:W-:Y:S01]  /*9270*/  @!P1 STS [R68+0x30000], RZ ;  /* 0x030000ff44009388 */ /* 0x0003e20000000800 */
[----:B------:R-:W-:Y:S01]  /*9280*/  NOP ;  /* 0x0000000000007918 */ /* 0x000fe20000000000 */
[----:B------:R-:W-:Y:S05]  /*9290*/  @P5 BRA `(.L_x_155) ;  /* 0x0000000000185947 */ /* 0x000fea0003800000 */
[----:B------:R-:W2:Y:S01]  /*92a0*/  LDS R2, [UR4+0x8] ;  /* 0x00000804ff027984 */ /* 0x000ea20008000800 */
[----:B-1----:R-:W1:Y:S01]  /*92b0*/  LDC.64 R8, c[0x0][0x380] ;  /* 0x0000e000ff087b82 */ /* 0x002e620000000a00 */
[----:B------:R-:W-:Y:S02]  /*92c0*/  HFMA2 R3, -RZ, RZ, 0, 6.67572021484375e-06 ;  /* 0x00000070ff037431 */ /* 0x000fe400000001ff */
[----:B-1----:R3:W-:Y:S03]  /*92d0*/  STS.64 [UR4], R8 ;  /* 0x00000008ff007988 */ /* 0x0027e60008000a04 */
[----:B--2---:R-:W-:-:S05]  /*92e0*/  LOP3.LUT R2, R2, 0x10, R3, 0xd8, !PT ;  /* 0x0000001002027812 */ /* 0x004fca00078ed803 */
[----:B------:R3:W-:Y:S02]  /*92f0*/  STS [UR4+0x8], R2 ;  /* 0x00000802ff007988 */ /* 0x0007e40008000804 */
.L_x_155:
[----:B------:R-:W-:Y:S05]  /*9300*/  BSYNC.RECONVERGENT B0 ;  /* 0x0000000000007941 */ /* 0x000fea0003800200 */
.L_x_154:
[----:B------:R-:W-:Y:S01]  /*9310*/  BSSY.RECONVERGENT B0, `(.L_x_156) ;  /* 0x000000f000007945 */ /* 0x000fe20003800200 */
[----:B------:R-:W-:Y:S02]  /*9320*/  IMAD.MOV.U32 R66, RZ, RZ, RZ ;  /* 0x000000ffff427224 */ /* 0x000fe400078e00ff */
[----:B------:R-:W-:Y:S01]  /*9330*/  @P0 IMAD.MOV R78, RZ, RZ, R0 ;  /* 0x000000ffff4e0224 */ /* 0x000fe200078e0200 */
[----:B------:R-:W-:Y:S06]  /*9340*/  @P5 BRA `(.L_x_157) ;  /* 0x0000000000245947 */ /* 0x000fec0003800000 */
[----:B------:R-:W2:Y:S01]  /*9350*/  LDS R0, [UR4+0x34] ;  /* 0x00003404ff007984 */ /* 0x000ea20008000800 */
[----:B-1----:R-:W-:-:S04]  /*9360*/  MOV R3, 0x3f000000 ;  /* 0x3f00000000037802 */ /* 0x002fc80000000f00 */
[----:B--2---:R-:W-:-:S05]  /*9370*/  LOP3.LUT R0, R0, 0xff000000, R3, 0xb8, !PT ;  /* 0xff00000000007812 */ /* 0x004fca00078eb803 */
[----:B------:R1:W-:Y:S01]  /*9380*/  STS [UR4+0x34], R0 ;  /* 0x00003400ff007988 */ /* 0x0003e20008000804 */
[----:B------:R-:W-:Y:S05]  /*9390*/  @P5 BRA `(.L_x_158) ;  /* 0x0000000000185947 */ /* 0x000fea0003800000 */
[----:B-1----:R-:W1:Y:S01]  /*93a0*/  LDS R0, [UR4+0x38] ;  /* 0x00003804ff007984 */ /* 0x002e620008000800 */
[----:B------:R-:W-:-:S05]  /*93b0*/  IMAD.MOV.U32 R3, RZ, RZ, 0x3f ;  /* 0x0000003fff037424 */ /* 0x000fca00078e00ff */
[----:B-1----:R-:W-:-:S05]  /*93c0*/  LOP3.LUT R0, R0, 0xff, R3, 0xb8, !PT ;  /* 0x000000ff00007812 */ /* 0x002fca00078eb803 */
[----:B------:R2:W-:Y:S02]  /*93d0*/  STS [UR4+0x38], R0 ;  /* 0x00003800ff007988 */ /* 0x0005e40008000804 */
.L_x_157:
[----:B--2---:R-:W-:-:S05]  /*93e0*/  @!P5 IMAD.MOV.U32 R0, RZ, RZ, 0x7f ;  /* 0x0000007fff00d424 */ /* 0x004fca00078e00ff */
[----:B------:R2:W-:Y:S02]  /*93f0*/  @!P5 STS [UR4+0x20], R0 ;  /* 0x00002000ff00d988 */ /* 0x0005e40008000804 */
.L_x_158:
[----:B------:R-:W-:Y:S05]  /*9400*/  BSYNC.RECONVERGENT B0 ;  /* 0x0000000000007941 */ /* 0x000fea0003800200 */
.L_x_156:
[----:B-1-3--:R-:W1:Y:S01]  /*9410*/  LDC.64 R2, c[0x0][0x3e0] ;  /* 0x0000f800ff027b82 */ /* 0x00ae620000000a00 */
[----:B------:R-:W-:Y:S01]  /*9420*/  BSSY.RECONVERGENT B0, `(.L_x_159) ;  /* 0x000000b000007945 */ /* 0x000fe20003800200 */
[----:B-1----:R-:W-:-:S03]  /*9430*/  IMAD R7, R3, R2, RZ ;  /* 0x0000000203077224 */ /* 0x002fc600078e02ff */
[----:B------:R-:W-:Y:S05]  /*9440*/  @P5 BRA `(.L_x_160) ;  /* 0x0000000000205947 */ /* 0x000fea0003800000 */
[----:B--2---:R-:W1:Y:S01]  /*9450*/  LDS R0, [UR4+0x1c] ;  /* 0x00001c04ff007984 */ /* 0x004e620008000800 */
[----:B------:R-:W2:Y:S01]  /*9460*/  LDC R2, c[0x0][0x3e8] ;  /* 0x0000fa00ff027b82 */ /* 0x000ea20000000800 */
[----:B------:R-:W-:-:S05]  /*9470*/  HFMA2 R3, -RZ, RZ, 0, 9.5367431640625e-07 ;  /* 0x00000010ff037431 */ /* 0x000fca00000001ff */
[----:B------:R3:W-:Y:S01]  /*9480*/  STS [UR4+0xc], R3 ;  /* 0x00000c03ff007988 */ /* 0x0007e20008000804 */
[----:B--2---:R-:W-:-:S05]  /*9490*/  IMAD R2, R7, R2, -0x1 ;  /* 0xffffffff07027424 */ /* 0x004fca00078e0202 */
[----:B------:R3:W-:Y:S01]  /*94a0*/  STS [UR4+0x24], R2 ;  /* 0x00002402ff007988 */ /* 0x0007e20008000804 */
[----:B-1----:R-:W-:-:S05]  /*94b0*/  LOP3.LUT R0, R0, 0xf, RZ, 0xb8, !PT ;  /* 0x0000000f00007812 */ /* 0x002fca00078eb8ff */
[----:B------:R3:W-:Y:S02]  /*94c0*/  STS [UR4+0x1c], R0 ;  /* 0x00001c00ff007988 */ /* 0x0007e40008000804 */
.L_x_160:
[----:B------:R-:W-:Y:S05]  /*94d0*/  BSYNC.RECONVERGENT B0 ;  /* 0x0000000000007941 */ /* 0x000fea0003800200 */
.L_x_159:
[----:B------:R-:W-:Y:S04]  /*94e0*/  BSSY.RECONVERGENT B0, `(.L_x_161) ;  /* 0x000001e000007945 */ /* 0x000fe80003800200 */
[----:B------:R-:W-:Y:S04]  /*94f0*/  BSSY.RELIABLE B1, `(.L_x_162) ;  /* 0x0000019000017945 */ /* 0x000fe80003800100 */
[----:B------:R-:W-:Y:S05]  /*9500*/  @P5 BRA `(.L_x_163) ;  /* 0x00000000001c5947 */ /* 0x000fea0003800000 */
[----:B--23--:R-:W1:Y:S02]  /*9510*/  LDS R0, [UR4+0x34] ;  /* 0x00003404ff007984 */ /* 0x00ce640008000800 */
[----:B-1----:R-:W-:-:S05]  /*9520*/  LOP3.LUT R0, R0, 0x7, RZ, 0xb8, !PT ;  /* 0x0000000700007812 */ /* 0x002fca00078eb8ff */
[----:B------:R1:W-:Y:S01]  /*9530*/  STS [UR4+0x34], R0 ;  /* 0x00003400ff007988 */ /* 0x0003e20008000804 */
[----:B------:R-:W-:Y:S05]  /*9540*/  @P5 BRA `(.L_x_164) ;  /* 0x0000000000205947 */ /* 0x000fea0003800000 */
[----:B-1----:R-:W1:Y:S02]  /*9550*/  LDS R0, [UR4+0x34] ;  /* 0x00003404ff007984 */ /* 0x002e640008000800 */
[----:B-1----:R-:W-:-:S05]  /*9560*/  LOP3.LUT R0, R0, 0x38, RZ, 0xb8, !PT ;  /* 0x0000003800007812 */ /* 0x002fca00078eb8ff */
[----:B------:R1:W-:Y:S02]  /*9570*/  STS [UR4+0x34], R0 ;  /* 0x00003400ff007988 */ /* 0x0003e40008000804 */
.L_x_163:
[----:B------:R-:W-:Y:S05]  /*9580*/  @P5 BRA `(.L_x_165) ;  /* 0x0000000000205947 */ /* 0x000fea0003800000 */
[----:B-123--:R-:W1:Y:S01]  /*9590*/  LDS R0, [UR4+0x8] ;  /* 0x00000804ff007984 */ /* 0x00ee620008000800 */
[----:B------:R-:W-:-:S05]  /*95a0*/  IMAD.MOV.U32 R3, RZ, RZ, 0x780 ;  /* 0x00000780ff037424 */ /* 0x000fca00078e00ff */
[----:B-1----:R-:W-:-:S05]  /*95b0*/  LOP3.LUT R0, R0, 0x500, R3, 0xd8, !PT ;  /* 0x0000050000007812 */ /* 0x002fca00078ed803 */
[----:B------:R2:W-:Y:S02]  /*95c0*/  STS [UR4+0x8], R0 ;  /* 0x00000800ff007988 */ /* 0x0005e40008000804 */
.L_x_164:
[----:B------:R-:W-:Y:S05]  /*95d0*/  @P5 BRA `(.L_x_166) ;  /* 0x0000000000285947 */ /* 0x000fea0003800000 */
[----:B-12---:R-:W1:Y:S02]  /*95e0*/  LDS R0, [UR4+0x8] ;  /* 0x00000804ff007984 */ /* 0x006e640008000800 */
[----:B-1----:R-:W-:-:S05]  /*95f0*/  LOP3.LUT R0, R0, 0x1800, RZ, 0xb8, !PT ;  /* 0x0000180000007812 */ /* 0x002fca00078eb8ff */
[----:B------:R4:W-:Y:S02]  /*9600*/  STS [UR4+0x8], R0 ;  /* 0x00000800ff007988 */ /* 0x0009e40008000804 */
.L_x_165:
[----:B------:R-:W-:Y:S05]  /*9610*/  @P5 BREAK.RELIABLE B1 ;  /* 0x0000000000015942 */ /* 0x000fea0003800100 */
[----:B------:R-:W-:Y:S05]  /*9620*/  @P5 BRA `(.L_x_167) ;  /* 0x0000000000245947 */ /* 0x000fea0003800000 */
[----:B-1234-:R-:W1:Y:S01]  /*9630*/  LDS R0, [UR4+0x8] ;  /* 0x00000804ff007984 */ /* 0x01ee620008000800 */
[----:B------:R-:W-:-:S05]  /*9640*/  IMAD.MOV.U32 R3, RZ, RZ, 0x6000 ;  /* 0x00006000ff037424 */ /* 0x000fca00078e00ff */
[----:B-1----:R-:W-:-:S04]  /*9650*/  LOP3.LUT R0, R0, 0x6000, R3, 0xd8, !PT ;  /* 0x0000600000007812 */ /* 0x002fc800078ed803 */
[----:B------:R-:W-:-:S05]  /*9660*/  LOP3.LUT R0, R0, 0x400000, RZ, 0xb8, !PT ;  /* 0x0040000000007812 */ /* 0x000fca00078eb8ff */
[----:B------:R3:W-:Y:S02]  /*9670*/  STS [UR4+0x8], R0 ;  /* 0x00000800ff007988 */ /* 0x0007e40008000804 */
.L_x_166:
[----:B------:R-:W-:Y:S05]  /*9680*/  BSYNC.RELIABLE B1 ;  /* 0x0000000000017941 */ /* 0x000fea0003800100 */
.L_x_162:
[----:B-123--:R-:W1:Y:S02]  /*9690*/  @!P5 LDS R0, [UR4+0x8] ;  /* 0x00000804ff00d984 */ /* 0x00ee640008000800 */
[----:B-1----:R-:W-:-:S05]  /*96a0*/  @!P5 LOP3.LUT R0, R0, 0x8000, RZ, 0xb8, !PT ;  /* 0x000080000000d812 */ /* 0x002fca00078eb8ff */
[----:B------:R1:W-:Y:S02]  /*96b0*/  @!P5 STS [UR4+0x8], R0 ;  /* 0x00000800ff00d988 */ /* 0x0003e40008000804 */
.L_x_167:
[----:B------:R-:W-:Y:S05]  /*96c0*/  BSYNC.RECONVERGENT B0 ;  /* 0x0000000000007941 */ /* 0x000fea0003800200 */
.L_x_161:
[----:B------:R-:W-:Y:S05]  /*96d0*/  WARPSYNC.ALL ;  /* 0x0000000000007948 */ /* 0x000fea0003800000 */
[----:B------:R-:W-:Y:S01]  /*96e0*/  NOP ;  /* 0x0000000000007918 */ /* 0x000fe20000000000 */
[----:B------:R-:W-:Y:S05]  /*96f0*/  @P1 BRA `(.L_x_168) ;  /* 0x00000000002c1947 */ /* 0x000fea0003800000 */
[----:B-1234-:R-:W1:Y:S01]  /*9700*/  S2R R0, SR_LANEID ;  /* 0x0000000000007919 */ /* 0x01ee620000000000 */
[----:B------:R-:W-:Y:S01]  /*9710*/  NOP ;  /* 0x0000000000007918 */ /* 0x000fe20000000000 */
[----:B-1----:R-:W-:-:S04]  /*9720*/  SHF.L.U32 R9, R0, 0x2, RZ ;  /* 0x0000000200097819 */ /* 0x002fc800000006ff */
[----:B------:R-:W-:Y:S01]  /*9730*/  IADD3 R2, P0, PT, R9, R4, RZ ;  /* 0x0000000409027210 */ /* 0x000fe20007f1e0ff */
[----:B------:R-:W1:Y:S04]  /*9740*/  LDS R5, [R9+UR4] ;  /* 0x0000000409057984 */ /* 0x000e680008000800 */
[----:B------:R-:W-:-:S05]  /*9750*/  IMAD.X R3, RZ, RZ, R6, P0 ;  /* 0x000000ffff037224 */ /* 0x000fca00000e0606 */
[----:B-1----:R1:W5:Y:S01]  /*9760*/  ATOMG.E.EXCH.STRONG.GPU PT, RZ, [R2], R5 ;  /* 0x0000000502ff73a8 */ /* 0x00236200041ee100 */
[----:B------:R-:W-:-:S04]  /*9770*/  DEPBAR {5,4,3,2,1,0} ;  /* 0x0000003f0000791a */ /* 0x000fc80000000000 */
[----:B------:R-:W2:Y:S02]  /*9780*/  CCTL.E.C.LDCU.IV.DEEP [UR14] ;  /* 0x000000000e007540 */ /* 0x000ea40009c08000 */
[----:B--2---:R1:W-:Y:S01]  /*9790*/  UTMACCTL.IV [UR14] ;  /* 0x000000000e0079b9 */ /* 0x0043e20008000000 */
[----:B------:R-:W-:Y:S01]  /*97a0*/  NOP ;  /* 0x0000000000007918 */ /* 0x000fe20000000000 */
.L_x_168:
[----:B-----5:R-:W-:Y:S08]  /*97b0*/  BAR.SYNC.DEFER_BLOCKING 0x0, 0x100 ;  /* 0x0004000000007b1d */ /* 0x020ff00000010000 */
[----:B------:R-:W-:Y:S01]  /*97c0*/  BAR.SYNC.DEFER_BLOCKING 0x0, 0x100 ;  /* 0x0004000000007b1d */ /* 0x000fe20000010000 */
[----:B-1-3--:R-:W-:-:S05]  /*97d0*/  IADD3 R2, P0, PT, R4, 0x80, RZ ;  /* 0x0000008004027810 */ /* 0x00afca0007f1e0ff */
[----:B------:R-:W-:Y:S01]  /*97e0*/  BSSY.RECONVERGENT B0, `(.L_x_169) ;  /* 0x000000a000007945 */ /* 0x000fe20003800200 */
[----:B------:R1:W-:Y:S01]  /*97f0*/  @!P1 STS [R68+0x30000], RZ ;  /* 0x030000ff44009388 */ /* 0x0003e20000000800 */
[----:B------:R-:W-:Y:S02]  /*9800*/  NOP ;  /* 0x0000000000007918 */ /* 0x000fe40000000000 */
[----:B------:R-:W-:Y:S05]  /*9810*/  @P5 BRA `(.L_x_170) ;  /* 0x0000000000185947 */ /* 0x000fea0003800000 */
[----:B--2-4-:R-:W2:Y:S01]  /*9820*/  LDS R0, [UR4+0x8] ;  /* 0x00000804ff007984 */ /* 0x014ea20008000800 */
[----:B------:R-:W3:Y:S01]  /*9830*/  LDC.64 R4, c[0x0][0x3a8] ;  /* 0x0000ea00ff047b82 */ /* 0x000ee20000000a00 */
[----:B------:R-:W-:Y:S02]  /*9840*/  IMAD.MOV.U32 R3, RZ, RZ, 0x70 ;  /* 0x00000070ff037424 */ /* 0x000fe400078e00ff */
[----:B---3--:R3:W-:Y:S03]  /*9850*/  STS.64 [UR4], R4 ;  /* 0x00000004ff007988 */ /* 0x0087e60008000a04 */
[----:B--2---:R-:W-:-:S05]  /*9860*/  LOP3.LUT R0, R0, 0x10, R3, 0xd8, !PT ;  /* 0x0000001000007812 */ /* 0x004fca00078ed803 */
[----:B------:R3:W-:Y:S02]  /*9870*/  STS [UR4+0x8], R0 ;  /* 0x00000800ff007988 */ /* 0x0007e40008000804 */
.L_x_170:
[----:B------:R-:W-:Y:S05]  /*9880*/  BSYNC.RECONVERGENT B0 ;  /* 0x0000000000007941 */ /* 0x000fea0003800200 */
.L_x_169:
[----:B------:R-:W-:Y:S04]  /*9890*/  BSSY.RECONVERGENT B0, `(.L_x_171) ;  /* 0x0000036000007945 */ /* 0x000fe80003800200 */
[----:B------:R-:W-:Y:S01]  /*98a0*/  BSSY.RELIABLE B1, `(.L_x_172) ;  /* 0x0000031000017945 */ /* 0x000fe20003800100 */
[----:B------:R-:W-:-:S03]  /*98b0*/  IADD3.X R6, PT, PT, RZ, R6, RZ, P0, !PT ;  /* 0x00000006ff067210 */ /* 0x000fc600007fe4ff */
[----:B------:R-:W-:Y:S05]  /*98c0*/  @P5 BRA `(.L_x_173) ;  /* 0x0000000000245947 */ /* 0x000fea0003800000 */
[----:B--234-:R-:W2:Y:S01]  /*98d0*/  LDS R0, [UR4+0x34] ;  /* 0x00003404ff007984 */ /* 0x01cea20008000800 */
[----:B------:R-:W-:-:S05]  /*98e0*/  IMAD.MOV.U32 R3, RZ, RZ, 0x3f000000 ;  /* 0x3f000000ff037424 */ /* 0x000fca00078e00ff */
[----:B--2---:R-:W-:-:S05]  /*98f0*/  LOP3.LUT R0, R0, 0xff000000, R3, 0xb8, !PT ;  /* 0xff00000000007812 */ /* 0x004fca00078eb803 */
[----:B------:R2:W-:Y:S01]  /*9900*/  STS [UR4+0x34], R0 ;  /* 0x00003400ff007988 */ /* 0x0005e20008000804 */
[----:B------:R-:W-:Y:S05]  /*9910*/  @P5 BRA `(.L_x_174) ;  /* 0x00000000001c5947 */ /* 0x000fea0003800000 */
[----:B--2---:R-:W2:Y:S01]  /*9920*/  LDS R0, [UR4+0x38] ;  /* 0x00003804ff007984 */ /* 0x004ea20008000800 */
[----:B------:R-:W-:-:S05]  /*9930*/  IMAD.MOV.U32 R3, RZ, RZ, 0x3f ;  /* 0x0000003fff037424 */ /* 0x000fca00078e00ff */
[----:B--2---:R-:W-:-:S05]  /*9940*/  LOP3.LUT R0, R0, 0xff, R3, 0xb8, !PT ;  /* 0x000000ff00007812 */ /* 0x004fca00078eb803 */
[----:B------:R2:W-:Y:S02]  /*9950*/  STS [UR4+0x38], R0 ;  /* 0x00003800ff007988 */ /* 0x0005e40008000804 */
.L_x_173:
[----:B------:R-:W-:Y:S05]  /*9960*/  @P5 BRA `(.L_x_175) ;  /* 0x0000000000185947 */ /* 0x000fea0003800000 */
[----:B--234-:R-:W-:-:S05]  /*9970*/  MOV R0, 0x7f ;  /* 0x0000007f00007802 */ /* 0x01cfca0000000f00 */
[----:B------:R3:W-:Y:S02]  /*9980*/  STS [UR4+0x20], R0 ;  /* 0x00002000ff007988 */ /* 0x0007e40008000804 */
.L_x_174:
[----:B------:R-:W-:Y:S05]  /*9990*/  @P5 BRA `(.L_x_176) ;  /* 0x0000000000245947 */ /* 0x000fea0003800000 */
[----:B--23--:R-:W2:Y:S02]  /*99a0*/  LDC R0, c[0x0][0x3e8] ;  /* 0x0000fa00ff007b82 */ /* 0x00cea40000000800 */
[----:B--2---:R-:W-:-:S05]  /*99b0*/  IMAD R0, R7, R0, -0x1 ;  /* 0xffffffff07007424 */ /* 0x004fca00078e0200 */
[----:B------:R2:W-:Y:S02]  /*99c0*/  STS [UR4+0x24], R0 ;  /* 0x00002400ff007988 */ /* 0x0005e40008000804 */
.L_x_175:
[----:B------:R-:W-:Y:S05]  /*99d0*/  @P5 BRA `(.L_x_177) ;  /* 0x0000000000245947 */ /* 0x000fea0003800000 */
[----:B--234-:R-:W2:Y:S01]  /*99e0*/  LDS R0, [UR4+0x1c] ;  /* 0x00001c04ff007984 */ /* 0x01cea20008000800 */
[----:B------:R-:W-:-:S05]  /*99f0*/  IMAD.MOV.U32 R3, RZ, RZ, 0x10 ;  /* 0x00000010ff037424 */ /* 0x000fca00078e00ff */
[----:B------:R4:W-:Y:S01]  /*9a00*/  STS [UR4+0xc], R3 ;  /* 0x00000c03ff007988 */ /* 0x0009e20008000804 */
[----:B--2---:R-:W-:-:S05]  /*9a10*/  LOP3.LUT R0, R0, 0xf, RZ, 0xb8, !PT ;  /* 0x0000000f00007812 */ /* 0x004fca00078eb8ff */
[----:B------:R4:W-:Y:S02]  /*9a20*/  STS [UR4+0x1c], R0 ;  /* 0x00001c00ff007988 */ /* 0x0009e40008000804 */
.L_x_176:
[----:B------:R-:W-:Y:S05]  /*9a30*/  @P5 BRA `(.L_x_178) ;  /* 0x00000000001c5947 */ /* 0x000fea0003800000 */
[----:B--234-:R-:W2:Y:S02]  /*9a40*/  LDS R0, [UR4+0x34] ;  /* 0x00003404ff007984 */ /* 0x01cea40008000800 */
[----:B--2---:R-:W-:-:S05]  /*9a50*/  LOP3.LUT R0, R0, 0x7, RZ, 0xb8, !PT ;  /* 0x0000000700007812 */ /* 0x004fca00078eb8ff */
[----:B------:R2:W-:Y:S02]  /*9a60*/  STS [UR4+0x34], R0 ;  /* 0x00003400ff007988 */ /* 0x0005e40008000804 */
.L_x_177:
[----:B------:R-:W-:Y:S05]  /*9a70*/  @P5 BRA `(.L_x_179) ;  /* 0x0000000000205947 */ /* 0x000fea0003800000 */
[----:B--234-:R-:W2:Y:S02]  /*9a80*/  LDS R0, [UR4+0x34] ;  /* 0x00003404ff007984 */ /* 0x01cea40008000800 */
[----:B--2---:R-:W-:-:S05]  /*9a90*/  LOP3.LUT R0, R0, 0x38, RZ, 0xb8, !PT ;  /* 0x0000003800007812 */ /* 0x004fca00078eb8ff */
[----:B------:R2:W-:Y:S02]  /*9aa0*/  STS [UR4+0x34], R0 ;  /* 0x00003400ff007988 */ /* 0x0005e40008000804 */
.L_x_178:
[----:B------:R-:W-:Y:S05]  /*9ab0*/  @P5 BRA `(.L_x_180) ;  /* 0x0000000000205947 */ /* 0x000fea0003800000 */
[----:B--234-:R-:W2:Y:S01]  /*9ac0*/  LDS R0, [UR4+0x8] ;  /* 0x00000804ff007984 */ /* 0x01cea20008000800 */
[----:B------:R-:W-:-:S05]  /*9ad0*/  HFMA2 R3, -RZ, RZ, 0, 0.00011444091796875 ;  /* 0x00000780ff037431 */ /* 0x000fca00000001ff */
[----:B--2---:R-:W-:-:S05]  /*9ae0*/  LOP3.LUT R0, R0, 0x500, R3, 0xd8, !PT ;  /* 0x0000050000007812 */ /* 0x004fca00078ed803 */
[----:B------:R2:W-:Y:S02]  /*9af0*/  STS [UR4+0x8], R0 ;  /* 0x00000800ff007988 */ /* 0x0005e40008000804 */
.L_x_179:
[----:B------:R-:W-:Y:S05]  /*9b00*/  @P5 BRA `(.L_x_181) ;  /* 0x0000000000285947 */ /* 0x000fea0003800000 */
[----:B--234-:R-:W2:Y:S02]  /*9b10*/  LDS R0, [UR4+0x8] ;  /* 0x00000804ff007984 */ /* 0x01cea40008000800 */
[----:B--2---:R-:W-:-:S05]  /*9b20*/  LOP3.LUT R0, R0, 0x1800, RZ, 0xb8, !PT ;  /* 0x0000180000007812 */ /* 0x004fca00078eb8ff */
[----:B------:R2:W-:Y:S02]  /*9b30*/  STS [UR4+0x8], R0 ;  /* 0x00000800ff007988 */ /* 0x0005e40008000804 */
.L_x_180:
[----:B------:R-:W-:Y:S05]  /*9b40*/  @P5 BREAK.RELIABLE B1 ;  /* 0x0000000000015942 */ /* 0x000fea0003800100 */
[----:B------:R-:W-:Y:S05]  /*9b50*/  @P5 BRA `(.L_x_182) ;  /* 0x0000000000245947 */ /* 0x000fea0003800000 */
[----:B--234-:R-:W2:Y:S01]  /*9b60*/  LDS R0, [UR4+0x8] ;  /* 0x00000804ff007984 */ /* 0x01cea20008000800 */
[----:B------:R-:W-:-:S05]  /*9b70*/  IMAD.MOV.U32 R3, RZ, RZ, 0x6000 ;  /* 0x00006000ff037424 */ /* 0x000fca00078e00ff */
[----:B--2---:R-:W-:-:S04]  /*9b80*/  LOP3.LUT R0, R0, 0x6000, R3, 0xd8, !PT ;  /* 0x0000600000007812 */ /* 0x004fc800078ed803 */
[----:B------:R-:W-:-:S05]  /*9b90*/  LOP3.LUT R0, R0, 0x400000, RZ, 0xb8, !PT ;  /* 0x0040000000007812 */ /* 0x000fca00078eb8ff */
[----:B------:R2:W-:Y:S02]  /*9ba0*/  STS [UR4+0x8], R0 ;  /* 0x00000800ff007988 */ /* 0x0005e40008000804 */
.L_x_181:
[----:B------:R-:W-:Y:S05]  /*9bb0*/  BSYNC.RELIABLE B1 ;  /* 0x0000000000017941 */ /* 0x000fea0003800100 */
.L_x_172:
[----:B--234-:R-:W2:Y:S02]  /*9bc0*/  @!P5 LDS R0, [UR4+0x8] ;  /* 0x00000804ff00d984 */ /* 0x01cea40008000800 */
[----:B--2---:R-:W-:-:S05]  /*9bd0*/  @!P5 LOP3.LUT R0, R0, 0x8000, RZ, 0xb8, !PT ;  /* 0x000080000000d812 */ /* 0x004fca00078eb8ff */
[----:B------:R2:W-:Y:S02]  /*9be0*/  @!P5 STS [UR4+0x8], R0 ;  /* 0x00000800ff00d988 */ /* 0x0005e40008000804 */
.L_x_182:
[----:B------:R-:W-:Y:S05]  /*9bf0*/  BSYNC.RECONVERGENT B0 ;  /* 0x0000000000007941 */ /* 0x000fea0003800200 */
.L_x_171:
[----:B------:R-:W-:Y:S05]  /*9c00*/  WARPSYNC.ALL ;  /* 0x0000000000007948 */ /* 0x000fea0003800000 */
[----:B------:R-:W-:Y:S01]  /*9c10*/  NOP ;  /* 0x0000000000007918 */ /* 0x000fe20000000000 */
[----:B------:R-:W-:Y:S05]  /*9c20*/  @P1 BRA `(.L_x_183) ;  /* 0x0000000000341947 */ /* 0x000fea0003800000 */
[----:B--234-:R-:W2:Y:S01]  /*9c30*/  S2R R0, SR_LANEID ;  /* 0x0000000000007919 */ /* 0x01cea20000000000 */
[----:B------:R-:W-:Y:S01]  /*9c40*/  NOP ;  /* 0x0000000000007918 */ /* 0x000fe20000000000 */
[----:B--2---:R-:W-:Y:S01]  /*9c50*/  SHF.L.U32 R7, R0, 0x2, RZ ;  /* 0x0000000200077819 */ /* 0x004fe200000006ff */
[----:B------:R-:W-:-:S03]  /*9c60*/  UIADD3 UR8, UP0, UPT, UR14, 0x80, URZ ;  /* 0x000000800e087890 */ /* 0x000fc6000ff1e0ff */
[----:B------:R-:W-:Y:S01]  /*9c70*/  IADD3 R2, P0, PT, R7, R2, RZ ;  /* 0x0000000207027210 */ /* 0x000fe20007f1e0ff */
[----:B------:R-:W2:Y:S01]  /*9c80*/  LDS R5, [R7+UR4] ;  /* 0x0000000407057984 */ /* 0x000ea20008000800 */
[----:B------:R-:W-:-:S03]  /*9c90*/  UIADD3.X UR9, UPT, UPT, URZ, UR15, URZ, UP0, !UPT ;  /* 0x0000000fff097290 */ /* 0x000fc600087fe4ff */
[----:B------:R-:W-:-:S05]  /*9ca0*/  IMAD.X R3, RZ, RZ, R6, P0 ;  /* 0x000000ffff037224 */ /* 0x000fca00000e0606 */
[----:B--2---:R2:W5:Y:S01]  /*9cb0*/  ATOMG.E.EXCH.STRONG.GPU PT, RZ, [R2], R5 ;  /* 0x0000000502ff73a8 */ /* 0x00456200041ee100 */
[----:B------:R-:W-:-:S04]  /*9cc0*/  DEPBAR {5,4,3,2,1,0} ;  /* 0x0000003f0000791a */ /* 0x000fc80000000000 */
[----:B------:R-:W3:Y:S02]  /*9cd0*/  CCTL.E.C.LDCU.IV.DEEP [UR8] ;  /* 0x0000000008007540 */ /* 0x000ee40009c08000 */
[----:B---3--:R2:W-:Y:S01]  /*9ce0*/  UTMACCTL.IV [UR8] ;  /* 0x00000000080079b9 */ /* 0x0085e20008000000 */
[----:B------:R-:W-:Y:S01]  /*9cf0*/  NOP ;  /* 0x0000000000007918 */ /* 0x000fe20000000000 */
.L_x_183:
[----:B-----5:R-:W-:Y:S01]  /*9d00*/  BAR.SYNC.DEFER_BLOCKING 0x0, 0x100 ;  /* 0x0004000000007b1d */ /* 0x020fe20000010000 */
[----:B------:R-:W-:-:S13]  /*9d10*/  ISETP.GE.AND P0, PT, R78, 0x1, PT ;  /* 0x000000014e00780c */ /* 0x000fda0003f06270 */
[----:B------:R-:W-:Y:S05]  /*9d20*/  @!P0 BRA `(.L_x_184) ;  /* 0x0000002400dc8947 */ /* 0x000fea0003800000 */
[----:B------:R-:W5:Y:S01]  /*9d30*/  S2R R10, SR_TID.X ;  /* 0x00000000000a7919 */ /* 0x000f620000002100 */
[--C-:B--2---:R-:W-:Y:S02]  /*9d40*/  SHF.R.S32.HI R2, RZ, 0x1, R12.reuse ;  /* 0x00000001ff027819 */ /* 0x104fe4000001140c */
[----:B---34-:R-:W-:Y:S02]  /*9d50*/  SHF.R.S32.HI R0, RZ, 0x2, R12 ;  /* 0x00000002ff007819 */ /* 0x018fe4000001140c */
[C---:B------:R-:W-:Y:S02]  /*9d60*/  LOP3.LUT R9, R12.reuse, 0x1, RZ, 0xc0, !PT ;  /* 0x000000010c097812 */ /* 0x040fe400078ec0ff */
[----:B------:R-:W-:Y:S02]  /*9d70*/  SHF.L.U32 R3, R12, 0x6, RZ ;  /* 0x000000060c037819 */ /* 0x000fe400000006ff */
[----:B------:R-:W-:Y:S02]  /*9d80*/  SGXT R2, R2, 0x1 ;  /* 0x000000010202781a */ /* 0x000fe40000000200 */
[----:B------:R-:W-:-:S02]  /*9d90*/  SGXT R0, R0, 0x1 ;  /* 0x000000010000781a */ /* 0x000fc40000000200 */
[----:B------:R-:W-:Y:S02]  /*9da0*/  LOP3.LUT R85, R12, 0x10, RZ, 0xc0, !PT ;  /* 0x000000100c557812 */ /* 0x000fe400078ec0ff */
[----:B------:R-:W-:Y:S01]  /*9db0*/  LOP3.LUT R4, R3, 0x200, RZ, 0xc0, !PT ;  /* 0x0000020003047812 */ /* 0x000fe200078ec0ff */
[----:B------:R-:W-:Y:S01]  /*9dc0*/  IMAD.MOV R3, RZ, RZ, -R9 ;  /* 0x000000ffff037224 */ /* 0x000fe200078e0a09 */
[----:B------:R-:W-:Y:S01]  /*9dd0*/  LOP3.LUT R2, R2, 0x90, RZ, 0xc0, !PT ;  /* 0x0000009002027812 */ /* 0x000fe200078ec0ff */
[----:B------:R-:W-:Y:S01]  /*9de0*/  IMAD.SHL.U32 R6, R85, 0x2, RZ ;  /* 0x0000000255067824 */ /* 0x000fe200078e00ff */
[----:B------:R-:W-:Y:S02]  /*9df0*/  LOP3.LUT R5, R0, 0x120, RZ, 0xc0, !PT ;  /* 0x0000012000057812 */ /* 0x000fe400078ec0ff */
[----:B------:R-:W-:Y:S02]  /*9e00*/  SHF.L.U32 R7, R12, 0x5, RZ ;  /* 0x000000050c077819 */ /* 0x000fe400000006ff */
[----:B------:R-:W-:-:S02]  /*9e10*/  LOP3.LUT R3, R3, 0x48, RZ, 0xc0, !PT ;  /* 0x0000004803037812 */ /* 0x000fc400078ec0ff */
[----:B------:R-:W-:Y:S02]  /*9e20*/  LOP3.LUT R0, R2, R5, R4, 0xfe, !PT ;  /* 0x0000000502007212 */ /* 0x000fe400078efe04 */
[----:B------:R-:W-:Y:S02]  /*9e30*/  LOP3.LUT R8, R6, 0x1800, R7, 0xf8, !PT ;  /* 0x0000180006087812 */ /* 0x000fe400078ef807 */
[--C-:B------:R-:W-:Y:S02]  /*9e40*/  LOP3.LUT R2, R2, 0x10, R3.reuse, 0x1e, !PT ;  /* 0x0000001002027812 */ /* 0x100fe400078e1e03 */
[----:B------:R-:W-:Y:S02]  /*9e50*/  LOP3.LUT R6, R6, R0, R3, 0x1e, !PT ;  /* 0x0000000006067212 */ /* 0x000fe400078e1e03 */
[C---:B------:R-:W-:Y:S02]  /*9e60*/  LOP3.LUT R0, R12.reuse, 0xf, RZ, 0xc0, !PT ;  /* 0x0000000f0c007812 */ /* 0x040fe400078ec0ff */
[----:B------:R-:W-:-:S02]  /*9e70*/  LOP3.LUT R3, R12, 0x60, RZ, 0xc0, !PT ;  /* 0x000000600c037812 */ /* 0x000fc400078ec0ff */
[----:B------:R-:W-:Y:S02]  /*9e80*/  LOP3.LUT R2, R5, R4, R2, 0xfe, !PT ;  /* 0x0000000405027212 */ /* 0x000fe400078efe02 */
[----:B------:R-:W-:Y:S02]  /*9e90*/  LEA R3, R0, R3, 0x1 ;  /* 0x0000000300037211 */ /* 0x000fe400078e08ff */
[--C-:B------:R-:W-:Y:S02]  /*9ea0*/  LOP3.LUT R6, R6, 0x400, R7.reuse, 0xf8, !PT ;  /* 0x0000040006067812 */ /* 0x100fe400078ef807 */
[--C-:B------:R-:W-:Y:S02]  /*9eb0*/  SHF.R.U32.HI R0, RZ, 0x7, R12.reuse ;  /* 0x00000007ff007819 */ /* 0x100fe4000001160c */
[----:B------:R-:W-:Y:S02]  /*9ec0*/  SHF.R.U32.HI R4, RZ, 0x1, R12 ;  /* 0x00000001ff047819 */ /* 0x000fe4000001160c */
[----:B------:R-:W-:-:S02]  /*9ed0*/  LOP3.LUT R5, R8, 0x400, R7, 0xf8, !PT ;  /* 0x0000040008057812 */ /* 0x000fc400078ef807 */
[----:B------:R-:W-:Y:S02]  /*9ee0*/  LOP3.LUT R6, R6, 0x1800, R7, 0xf8, !PT ;  /* 0x0000180006067812 */ /* 0x000fe400078ef807 */
[----:B------:R-:W-:Y:S02]  /*9ef0*/  SGXT.U32 R0, R0, 0x1 ;  /* 0x000000010000781a */ /* 0x000fe40000000000 */
[----:B------:R-:W-:Y:S02]  /*9f00*/  LOP3.LUT R4, R4, 0x30, RZ, 0xc0, !PT ;  /* 0x0000003004047812 */ /* 0x000fe400078ec0ff */
[----:B------:R-:W-:Y:S02]  /*9f10*/  ISETP.NE.U32.AND P1, PT, R9, 0x1, PT ;  /* 0x000000010900780c */ /* 0x000fe40003f25070 */
[----:B------:R-:W-:Y:S02]  /*9f20*/  LOP3.LUT R2, R5, R2, RZ, 0x3c, !PT ;  /* 0x0000000205027212 */ /* 0x000fe400078e3cff */
[----:B-----5:R-:W-:-:S02]  /*9f30*/  LOP3.LUT R10, R10, 0x3f, RZ, 0xc0, !PT ;  /* 0x0000003f0a0a7812 */ /* 0x020fc400078ec0ff */
[----:B------:R-:W-:Y:S02]  /*9f40*/  LOP3.LUT R0, R3, R0, RZ, 0xfc, !PT ;  /* 0x0000000003007212 */ /* 0x000fe400078efcff */
[----:B------:R-:W-:Y:S02]  /*9f50*/  LOP3.LUT R4, R4, 0xf, R12, 0xf8, !PT ;  /* 0x0000000f04047812 */ /* 0x000fe400078ef80c */
[C---:B------:R-:W-:Y:S02]  /*9f60*/  LOP3.LUT R57, R6.reuse, 0x8, RZ, 0x3c, !PT ;  /* 0x0000000806397812 */ /* 0x040fe400078e3cff */
[----:B------:R-:W-:Y:S02]  /*9f70*/  LOP3.LUT R39, R6, 0x18, RZ, 0x3c, !PT ;  /* 0x0000001806277812 */ /* 0x000fe400078e3cff */
[----:B------:R-:W-:Y:S02]  /*9f80*/  ISETP.GE.AND P3, PT, R12, 0x80, PT ;  /* 0x000000800c00780c */ /* 0x000fe40003f66270 */
[----:B------:R-:W-:-:S02]  /*9f90*/  LEA R83, R10, UR5, 0x2 ;  /* 0x000000050a537c11 */ /* 0x000fc4000f8e10ff */
[----:B------:R-:W-:Y:S02]  /*9fa0*/  PLOP3.LUT P0, PT, PT, PT, PT, 0x8, 0x80 ;  /* 0x000000000080781c */ /* 0x000fe40003f0e170 */
[----:B------:R-:W-:Y:S02]  /*9fb0*/  ISETP.LT.AND P1, PT, R12, 0x80, P1 ;  /* 0x000000800c00780c */ /* 0x000fe40000f21270 */
[----:B------:R-:W-:Y:S02]  /*9fc0*/  LEA R37, R3, UR4, 0x2 ;  /* 0x0000000403257c11 */ /* 0x000fe4000f8e10ff */
[----:B------:R-:W-:Y:S02]  /*9fd0*/  LEA R38, R0, UR4, 0x2 ;  /* 0x0000000400267c11 */ /* 0x000fe4000f8e10ff */
[----:B------:R-:W-:Y:S02]  /*9fe0*/  LEA R82, R4, UR5, 0x2 ;  /* 0x0000000504527c11 */ /* 0x000fe4000f8e10ff */
[----:B------:R-:W-:-:S02]  /*9ff0*/  LEA R56, R2, UR5, 0x1 ;  /* 0x0000000502387c11 */ /* 0x000fc4000f8e08ff */
[----:B------:R-:W-:Y:S02]  /*a000*/  LEA R59, R6, UR5, 0x1 ;  /* 0x00000005063b7c11 */ /* 0x000fe4000f8e08ff */
[----:B------:R-:W-:Y:S02]  /*a010*/  LEA R57, R57, UR5, 0x1 ;  /* 0x0000000539397c11 */ /* 0x000fe4000f8e08ff */
[----:B------:R-:W-:-:S07]  /*a020*/  LEA R39, R39, UR5, 0x1 ;  /* 0x0000000527277c11 */ /* 0x000fce000f8e08ff */
.L_x_195:
[-C--:B------:R-:W-:Y:S01]  /*a030*/  IABS R7, R63.reuse ;  /* 0x0000003f00077213 */ /* 0x080fe20000000000 */
[----:B------:R-:W2:Y:S01]  /*a040*/  LDC R11, c[0x0][0x3e4] ;  /* 0x0000f900ff0b7b82 */ /* 0x000ea20000000800 */
[----:B------:R-:W-:Y:S02]  /*a050*/  IABS R8, R63 ;  /* 0x0000003f00087213 */ /* 0x000fe40000000000 */
[----:B------:R-:W3:Y:S05]  /*a060*/  I2F.RP R0, R7 ;  /* 0x0000000700007306 */ /* 0x000eea0000209400 */
[----:B------:R-:W4:Y:S08]  /*a070*/  LDC.64 R12, c[0x0][0x3b0] ;  /* 0x0000ec00ff0c7b82 */ /* 0x000f300000000a00 */
[----:B------:R-:W5:Y:S01]  /*a080*/  LDC R10, c[0x0][0x3b8] ;  /* 0x0000ee00ff0a7b82 */ /* 0x000f620000000800 */
[----:B---3--:R-:W3:Y:S02]  /*a090*/  MUFU.RCP R0, R0 ;  /* 0x0000000000007308 */ /* 0x008ee40000001000 */
[----:B---3--:R-:W-:-:S02]  /*a0a0*/  VIADD R4, R0, 0xffffffe ;  /* 0x0ffffffe00047836 */ /* 0x008fc40000000000 */
[----:B------:R-:W-:-:S04]  /*a0b0*/  IMAD.MOV R0, RZ, RZ, -R8 ;  /* 0x000000ffff007224 */ /* 0x000fc800078e0a08 */
[----:B------:R3:W1:Y:S01]  /*a0c0*/  F2I.FTZ.U32.TRUNC.NTZ R5, R4 ;  /* 0x0000000400057305 */ /* 0x000662000021f000 */
[----:B-----5:R-:W-:Y:S01]  /*a0d0*/  SHF.R.S32.HI R10, RZ, 0x1f, R10 ;  /* 0x0000001fff0a7819 */ /* 0x020fe2000001140a */
[----:B---3--:R-:W-:Y:S01]  /*a0e0*/  IMAD.MOV.U32 R4, RZ, RZ, RZ ;  /* 0x000000ffff047224 */ /* 0x008fe200078e00ff */
[----:B-1----:R-:W-:-:S05]  /*a0f0*/  IADD3 R6, PT, PT, RZ, -R5, RZ ;  /* 0x80000005ff067210 */ /* 0x002fca0007ffe0ff */
[----:B------:R-:W-:Y:S01]  /*a100*/  IMAD R9, R6, R7, RZ ;  /* 0x0000000706097224 */ /* 0x000fe200078e02ff */
[----:B------:R-:W-:-:S03]  /*a110*/  IABS R6, R64 ;  /* 0x0000004000067213 */ /* 0x000fc60000000000 */
[----:B------:R-:W-:Y:S01]  /*a120*/  IMAD.HI.U32 R62, R5, R9, R4 ;  /* 0x00000009053e7227 */ /* 0x000fe200078e0004 */
[----:B------:R-:W-:Y:S02]  /*a130*/  MOV R5, R6 ;  /* 0x0000000600057202 */ /* 0x000fe40000000f00 */
[----:B--2---:R-:W-:-:S03]  /*a140*/  IABS R9, R11 ;  /* 0x0000000b00097213 */ /* 0x004fc60000000000 */
[----:B------:R-:W-:Y:S01]  /*a150*/  IMAD.HI.U32 R62, R62, R5, RZ ;  /* 0x000000053e3e7227 */ /* 0x000fe200078e00ff */
[----:B------:R-:W1:Y:S03]  /*a160*/  I2F.RP R6, R9 ;  /* 0x0000000900067306 */ /* 0x000e660000209400 */
[----:B------:R-:W-:-:S05]  /*a170*/  IMAD R0, R62, R0, R5 ;  /* 0x000000003e007224 */ /* 0x000fca00078e0205 */
[----:B------:R-:W-:Y:S01]  /*a180*/  ISETP.GT.U32.AND P2, PT, R7, R0, PT ;  /* 0x000000000700720c */ /* 0x000fe20003f44070 */
[----:B-1----:R-:W1:-:S12]  /*a190*/  MUFU.RCP R6, R6 ;  /* 0x0000000600067308 */ /* 0x002e580000001000 */
[----:B------:R-:W-:Y:S01]  /*a1a0*/  @!P2 IMAD.IADD R0, R0, 0x1, -R7 ;  /* 0x000000010000a824 */ /* 0x000fe200078e0a07 */
[----:B------:R-:W-:-:S04]  /*a1b0*/  @!P2 IADD3 R62, PT, PT, R62, 0x1, RZ ;  /* 0x000000013e3ea810 */ /* 0x000fc80007ffe0ff */
[----:B------:R-:W-:Y:S02]  /*a1c0*/  ISETP.GE.U32.AND P2, PT, R0, R7, PT ;  /* 0x000000070000720c */ /* 0x000fe40003f46070 */
[----:B------:R-:W-:Y:S01]  /*a1d0*/  LOP3.LUT R0, R64, R63, RZ, 0x3c, !PT ;  /* 0x0000003f40007212 */ /* 0x000fe200078e3cff */
[----:B-1----:R-:W-:-:S04]  /*a1e0*/  VIADD R4, R6, 0xffffffe ;  /* 0x0ffffffe06047836 */ /* 0x002fc80000000000 */
[----:B------:R1:W2:Y:S06]  /*a1f0*/  F2I.FTZ.U32.TRUNC.NTZ R5, R4 ;  /* 0x0000000400057305 */ /* 0x0002ac000021f000 */
[----:B------:R-:W-:Y:S02]  /*a200*/  @P2 IADD3 R62, PT, PT, R62, 0x1, RZ ;  /* 0x000000013e3e2810 */ /* 0x000fe40007ffe0ff */
[----:B------:R-:W-:Y:S01]  /*a210*/  ISETP.GE.AND P2, PT, R0, RZ, PT ;  /* 0x000000ff0000720c */ /* 0x000fe20003f46270 */
[----:B-1----:R-:W-:Y:S02]  /*a220*/  HFMA2 R4, -RZ, RZ, 0, 0 ;  /* 0x00000000ff047431 */ /* 0x002fe400000001ff */
[----:B--2---:R-:W-:-:S10]  /*a230*/  IMAD.MOV R0, RZ, RZ, -R5 ;  /* 0x000000ffff007224 */ /* 0x004fd400078e0a05 */
[----:B------:R-:W-:Y:S01]  /*a240*/  @!P2 IADD3 R62, PT, PT, -R62, RZ, RZ ;  /* 0x000000ff3e3ea210 */ /* 0x000fe20007ffe1ff */
[----:B------:R-:W-:Y:S01]  /*a250*/  IMAD R7, R0, R9, RZ ;  /* 0x0000000900077224 */ /* 0x000fe200078e02ff */
[----:B------:R-:W-:-:S03]  /*a260*/  ISETP.NE.AND P2, PT, R63, RZ, PT ;  /* 0x000000ff3f00720c */ /* 0x000fc60003f45270 */
[----:B------:R-:W-:-:S10]  /*a270*/  IMAD.HI.U32 R7, R5, R7, R4 ;  /* 0x0000000705077227 */ /* 0x000fd400078e0004 */
[----:B------:R-:W-:-:S04]  /*a280*/  @!P2 LOP3.LUT R62, RZ, R63, RZ, 0x33, !PT ;  /* 0x0000003fff3ea212 */ /* 0x000fc800078e33ff */
[----:B------:R-:W-:-:S05]  /*a290*/  IABS R0, R62 ;  /* 0x0000003e00007213 */ /* 0x000fca0000000000 */
[----:B------:R-:W-:-:S04]  /*a2a0*/  IMAD.MOV.U32 R4, RZ, RZ, R0 ;  /* 0x000000ffff047224 */ /* 0x000fc800078e0000 */
[----:B------:R-:W-:-:S05]  /*a2b0*/  IMAD.HI.U32 R0, R7, R4, RZ ;  /* 0x0000000407007227 */ /* 0x000fca00078e00ff */
[----:B------:R-:W-:-:S05]  /*a2c0*/  IADD3 R5, PT, PT, -R0, RZ, RZ ;  /* 0x000000ff00057210 */ /* 0x000fca0007ffe1ff */
[----:B------:R-:W-:-:S05]  /*a2d0*/  IMAD R4, R9, R5, R4 ;  /* 0x0000000509047224 */ /* 0x000fca00078e0204 */
[----:B------:R-:W-:-:S13]  /*a2e0*/  ISETP.GT.U32.AND P2, PT, R9, R4, PT ;  /* 0x000000040900720c */ /* 0x000fda0003f44070 */
[----:B------:R-:W-:Y:S01]  /*a2f0*/  @!P2 IADD3 R4, PT, PT, R4, -R9, RZ ;  /* 0x800000090404a210 */ /* 0x000fe20007ffe0ff */
[----:B------:R-:W-:-:S03]  /*a300*/  @!P2 VIADD R0, R0, 0x1 ;  /* 0x000000010000a836 */ /* 0x000fc60000000000 */
[----:B------:R-:W-:Y:S02]  /*a310*/  ISETP.GE.U32.AND P2, PT, R4, R9, PT ;  /* 0x000000090400720c */ /* 0x000fe40003f46070 */
[----:B------:R-:W-:-:S11]  /*a320*/  LOP3.LUT R4, R62, R11, RZ, 0x3c, !PT ;  /* 0x0000000b3e047212 */ /* 0x000fd600078e3cff */
[----:B------:R-:W-:Y:S01]  /*a330*/  @P2 VIADD R0, R0, 0x1 ;  /* 0x0000000100002836 */ /* 0x000fe20000000000 */
[----:B------:R-:W-:-:S13]  /*a340*/  ISETP.GE.AND P2, PT, R4, RZ, PT ;  /* 0x000000ff0400720c */ /* 0x000fda0003f46270 */
[----:B------:R-:W-:Y:S02]  /*a350*/  @!P2 IADD3 R0, PT, PT, -R0, RZ, RZ ;  /* 0x000000ff0000a210 */ /* 0x000fe40007ffe1ff */
[----:B------:R-:W-:-:S13]  /*a360*/  ISETP.NE.AND P2, PT, R11, RZ, PT ;  /* 0x000000ff0b00720c */ /* 0x000fda0003f45270 */
[----:B------:R-:W-:-:S04]  /*a370*/  @!P2 LOP3.LUT R0, RZ, R11, RZ, 0x33, !PT ;  /* 0x0000000bff00a212 */ /* 0x000fc800078e33ff */
[--C-:B------:R-:W-:Y:S01]  /*a380*/  SHF.R.S32.HI R5, RZ, 0x1f, R0.reuse ;  /* 0x0000001fff057819 */ /* 0x100fe20000011400 */
[----:B------:R-:W-:-:S04]  /*a390*/  IMAD.MOV R9, RZ, RZ, -R0 ;  /* 0x000000ffff097224 */ /* 0x000fc800078e0a00 */
[-C--:B----4-:R-:W-:Y:S02]  /*a3a0*/  IMAD R7, R5, R12.reuse, RZ ;  /* 0x0000000c05077224 */ /* 0x090fe400078e02ff */
[----:B------:R-:W-:Y:S02]  /*a3b0*/  IMAD R60, R11, R9, R62 ;  /* 0x000000090b3c7224 */ /* 0x000fe400078e023e */
[----:B------:R-:W-:-:S04]  /*a3c0*/  IMAD.WIDE.U32 R4, R0, R12, RZ ;  /* 0x0000000c00047225 */ /* 0x000fc800078e00ff */
[----:B------:R-:W-:Y:S01]  /*a3d0*/  IMAD R7, R0, R88, R7 ;  /* 0x0000005800077224 */ /* 0x000fe200078e0207 */
[----:B------:R-:W-:-:S04]  /*a3e0*/  SHF.R.S32.HI R0, RZ, 0x1f, R60 ;  /* 0x0000001fff007819 */ /* 0x000fc8000001143c */
[----:B------:R-:W-:Y:S01]  /*a3f0*/  IADD3 R5, PT, PT, R5, R7, RZ ;  /* 0x0000000705057210 */ /* 0x000fe20007ffe0ff */
[----:B------:R-:W-:-:S04]  /*a400*/  IMAD R0, R0, R13, RZ ;  /* 0x0000000d00007224 */ /* 0x000fc800078e02ff */
[----:B------:R-:W-:Y:S01]  /*a410*/  IMAD R7, R60, R87, R0 ;  /* 0x000000573c077224 */ /* 0x000fe200078e0200 */
[----:B------:R-:W-:Y:S01]  /*a420*/  IADD3 R0, PT, PT, -R62, RZ, RZ ;  /* 0x000000ff3e007210 */ /* 0x000fe20007ffe1ff */
[----:B------:R-:W-:-:S04]  /*a430*/  IMAD.WIDE.U32 R60, R60, R13, R4 ;  /* 0x0000000d3c3c7225 */ /* 0x000fc800078e0004 */
[----:B------:R-:W-:Y:S02]  /*a440*/  IMAD.IADD R80, R61, 0x1, R7 ;  /* 0x000000013d507824 */ /* 0x000fe400078e0207 */
        /* <DEDUP_REMOVED lines=10> */
[----:B-1----:R-:W-:Y:S01]  /*a4f0*/  MOV R4, RZ ;  /* 0x000000ff00047202 */ /* 0x002fe20000000f00 */
[----:B--2---:R-:W-:-:S04]  /*a500*/  IMAD.MOV R0, RZ, RZ, -R5 ;  /* 0x000000ffff007224 */ /* 0x004fc800078e0a05 */
[----:B------:R-:W-:-:S04]  /*a510*/  IMAD R9, R0, R7, RZ ;  /* 0x0000000700097224 */ /* 0x000fc800078e02ff */
        /* <DEDUP_REMOVED lines=8> */
[----:B------:R-:W-:Y:S02]  /*a5a0*/  @P2 IADD3 R24, PT, PT, R24, 0x1, RZ ;  /* 0x0000000118182810 */ /* 0x000fe40007ffe0ff */
[----:B------:R-:W-:-:S13]  /*a5b0*/  ISETP.NE.U32.AND P2, PT, R7, RZ, PT ;  /* 0x000000ff0700720c */ /* 0x000fda0003f45070 */
[----:B------:R-:W-:Y:S01]  /*a5c0*/  @!P2 LOP3.LUT R24, RZ, R7, RZ, 0x33, !PT ;  /* 0x00000007ff18a212 */ /* 0x000fe200078e33ff */
[----:B------:R-:W-:Y:S06]  /*a5d0*/  BRA `(.L_x_186) ;  /* 0x0000000000147947 */ /* 0x000fec0003800000 */
.L_x_185:
[----:B------:R-:W1:Y:S01]  /*a5e0*/  LDC R28, c[0x0][0x3b8] ;  /* 0x0000ee00ff1c7b82 */ /* 0x000e620000000800 */
[----:B------:R-:W-:Y:S01]  /*a5f0*/  IMAD.MOV.U32 R44, RZ, RZ, R60 ;  /* 0x000000ffff2c7224 */ /* 0x000fe200078e003c */
[----:B------:R-:W-:Y:S02]  /*a600*/  MOV R43, R10 ;  /* 0x0000000a002b7202 */ /* 0x000fe40000000f00 */
[----:B------:R-:W-:-:S07]  /*a610*/  MOV R42, 0xa630 ;  /* 0x0000a630002a7802 */ /* 0x000fce0000000f00 */
[----:B-1----:R-:W-:Y:S05]  /*a620*/  CALL.REL.NOINC `($__internal_3_$__cuda_sm20_div_s64) ;  /* 0x00000024008c7944 */ /* 0x002fea0003c00000 */
.L_x_186:
[----:B------:R-:W-:-:S05]  /*a630*/  LOP3.LUT R0, R66, 0x1, RZ, 0xc, !PT ;  /* 0x0000000142007812 */ /* 0x000fca00078e0cff */
[----:B------:R-:W-:-:S04]  /*a640*/  IMAD.U32 R0, R0, -0x80000000, RZ ;  /* 0x8000000000007824 */ /* 0x000fc800078e00ff */
[----:B------:R-:W1:Y:S02]  /*a650*/  SYNCS.PHASECHK.TRANS64.TRYWAIT P2, [UR5+0x383d0], R0 ;  /* 0x0383d000ff0075a7 */ /* 0x000e640008041105 */
[----:B-1----:R-:W-:Y:S05]  /*a660*/  @!P2 BRA `(.L_x_187) ;  /* 0x000000240024a947 */ /* 0x002fea0003800000 */
.L_x_215:
[----:B------:R-:W1:Y:S01]  /*a670*/  S2R R4, SR_TID.X ;  /* 0x0000000000047919 */ /* 0x000e620000002100 */
[----:B------:R-:W-:Y:S02]  /*a680*/  ELECT P2, URZ, PT ;  /* 0x0000000000ff782f */ /* 0x000fe40003840000 */
[----:B------:R-:W-:Y:S01]  /*a690*/  @!P5 MOV R0, 0x4000 ;  /* 0x000040000000d802 */ /* 0x000fe20000000f00 */
[----:B------:R-:W-:Y:S01]  /*a6a0*/  USHF.L.U32 UR4, UR12, 0x15, URZ ;  /* 0x000000150c047899 */ /* 0x000fe200080006ff */
[----:B------:R-:W-:Y:S01]  /*a6b0*/  R2UR UR11, R24 ;  /* 0x00000000180b72ca */ /* 0x000fe200000e0000 */
[----:B------:R-:W-:Y:S01]  /*a6c0*/  USHF.L.U32 UR7, UR12, 0x4, URZ ;  /* 0x000000040c077899 */ /* 0x000fe200080006ff */
[----:B------:R2:W-:Y:S01]  /*a6d0*/  @!P5 SYNCS.ARRIVE.TRANS64 RZ, [UR5+0x383c0], R0 ;  /* 0x0383c000ffffd9a7 */ /* 0x0005e20008000005 */
[----:B------:R-:W-:Y:S01]  /*a6e0*/  R2UR UR10, R65 ;  /* 0x00000000410a72ca */ /* 0x000fe200000e0000 */
[----:B------:R-:W-:-:S14]  /*a6f0*/  USHF.L.U32 UR9, UR12, 0x3, URZ ;  /* 0x000000030c097899 */ /* 0x000fdc00080006ff */
[----:B------:R-:W-:Y:S05]  /*a700*/  WARPSYNC.ALL ;  /* 0x0000000000007948 */ /* 0x000fea0003800000 */
[----:B------:R-:W-:Y:S01]  /*a710*/  NOP ;  /* 0x0000000000007918 */ /* 0x000fe20000000000 */
[----:B------:R-:W-:Y:S01]  /*a720*/  ULOP3.LUT UR4, UR4, 0x600000, URZ, 0xc0, !UPT ;  /* 0x0060000004047892 */ /* 0x000fe2000f8ec0ff */
[----:B------:R-:W-:Y:S01]  /*a730*/  HFMA2 R36, -RZ, RZ, 1.875, 0 ;  /* 0x3f800000ff247431 */ /* 0x000fe200000001ff */
[----:B------:R-:W-:Y:S01]  /*a740*/  ULOP3.LUT UR8, UR7, 0x40, URZ, 0xc0, !UPT ;  /* 0x0000004007087892 */ /* 0x000fe2000f8ec0ff */
[----:B--2---:R-:W-:Y:S01]  /*a750*/  IMAD.MOV.U32 R0, RZ, RZ, -0x800000 ;  /* 0xff800000ff007424 */ /* 0x004fe200078e00ff */
[----:B------:R-:W-:-:S02]  /*a760*/  ULOP3.LUT UR9, UR9, 0xffffffc0, URZ, 0xc0, !UPT ;  /* 0xffffffc009097892 */ /* 0x000fc4000f8ec0ff */
[----:B------:R-:W-:Y:S02]  /*a770*/  ULEA UR7, UR12, UR5, 0xd ;  /* 0x000000050c077291 */ /* 0x000fe4000f8e68ff */
[----:B------:R-:W-:Y:S02]  /*a780*/  UIADD3 UR4, UPT, UPT, UR4, UR8, UR9 ;  /* 0x0000000804047290 */ /* 0x000fe4000fffe009 */
[----:B------:R-:W-:Y:S02]  /*a790*/  USHF.L.U32 UR18, UR12, 0x6, URZ ;  /* 0x000000060c127899 */ /* 0x000fe400080006ff */
[----:B------:R-:W-:Y:S02]  /*a7a0*/  UIADD3 UR19, UPT, UPT, UR10, UR11, URZ ;  /* 0x0000000b0a137290 */ /* 0x000fe4000fffe0ff */
[----:B------:R-:W-:Y:S01]  /*a7b0*/  UIADD3 UR8, UPT, UPT, UR13, UR4, URZ ;  /* 0x000000040d087290 */ /* 0x000fe2000fffe0ff */
[----:B------:R-:W-:Y:S01]  /*a7c0*/  BAR.SYNC.DEFER_BLOCKING 0x0, 0x100 ;  /* 0x0004000000007b1d */ /* 0x000fe20000010000 */
[----:B-1----:R-:W-:-:S07]  /*a7d0*/  ISETP.LT.U32.AND P2, PT, R4, 0x40, P2 ;  /* 0x000000400400780c */ /* 0x002fce0001741070 */
[----:B------:R-:W1:Y:S01]  /*a7e0*/  LDC R4, c[0x0][0x3e8] ;  /* 0x0000fa00ff047b82 */ /* 0x000e620000000800 */
[----:B------:R-:W-:Y:S01]  /*a7f0*/  STTM.16dp32bit_t0_t15.x32 tmem[UR8], RZ ;  /* 0x000000ff000079ed */ /* 0x000fe20008a80008 */
[----:B------:R-:W-:Y:S04]  /*a800*/  STTM.16dp32bit_t16_t31.x32 tmem[UR8+0x20], RZ ;  /* 0x000020ff000079ed */ /* 0x000fe80008aa0008 */
[----:B------:R-:W-:-:S05]  /*a810*/  VOTEU.ANY UP0, P2 ;  /* 0x0000000000ff7886 */ /* 0x000fca0001000100 */
[----:B------:R-:W-:Y:S02]  /*a820*/  @UP0 UIADD3 UR16, UPT, UPT, UR7, 0x20000, URZ ;  /* 0x0002000007100890 */ /* 0x000fe4000fffe0ff */
[----:B------:R-:W-:Y:S01]  /*a830*/  @UP0 UIADD3 UR17, UPT, UPT, UR5, 0x383c0, URZ ;  /* 0x000383c005110890 */ /* 0x000fe2000fffe0ff */
[----:B------:R-:W-:Y:S01]  /*a840*/  VOTEU.ANY UP0, P2 ;  /* 0x0000000000ff7886 */ /* 0x000fe20001000100 */
[----:B-1----:R-:W-:-:S07]  /*a850*/  ISETP.GE.AND P4, PT, R4, 0x1, PT ;  /* 0x000000010400780c */ /* 0x002fce0003f86270 */
[----:B------:R1:W-:Y:S01]  /*a860*/  @UP0 UTMALDG.2D [UR16], [UR14] ;  /* 0x000000100e0005b4 */ /* 0x0003e20008008000 */
[----:B------:R-:W2:Y:S02]  /*a870*/  FENCE.VIEW.ASYNC.T ;  /* 0x00000000000073c6 */ /* 0x000ea40000000200 */
[----:B--2---:R-:W-:Y:S06]  /*a880*/  BAR.SYNC.DEFER_BLOCKING 0x0, 0x100 ;  /* 0x0004000000007b1d */ /* 0x004fec0000010000 */
[----:B-1----:R-:W-:Y:S05]  /*a890*/  @!P4 BRA `(.L_x_188) ;  /* 0x0000000c0084c947 */ /* 0x002fea0003800000 */
[----:B------:R-:W-:Y:S01]  /*a8a0*/  ISETP.NE.AND P2, PT, R85, RZ, PT ;  /* 0x000000ff5500720c */ /* 0x000fe20003f45270 */
[----:B------:R-:W-:Y:S01]  /*a8b0*/  IMAD.MOV.U32 R36, RZ, RZ, 0x3f800000 ;  /* 0x3f800000ff247424 */ /* 0x000fe200078e00ff */
[----:B------:R-:W-:Y:S01]  /*a8c0*/  MOV R43, 0xff800000 ;  /* 0xff800000002b7802 */ /* 0x000fe20000000f00 */
[----:B------:R-:W-:-:S10]  /*a8d0*/  UMOV UR4, URZ ;  /* 0x000000ff00047c82 */ /* 0x000fd40008000000 */
.L_x_192:
[----:B------:R-:W-:-:S05]  /*a8e0*/  SEL R0, RZ, 0xffffffff, !P0 ;  /* 0xffffffffff007807 */ /* 0x000fca0004000000 */
[----:B------:R-:W-:-:S04]  /*a8f0*/  IMAD.U32 R0, R0, -0x80000000, RZ ;  /* 0x8000000000007824 */ /* 0x000fc800078e00ff */
[----:B------:R-:W1:Y:S02]  /*a900*/  SYNCS.PHASECHK.TRANS64.TRYWAIT P4, [UR5+0x383a0], R0 ;  /* 0x0383a000ff0075a7 */ /* 0x000e640008081105 */
[----:B-12---:R-:W-:Y:S05]  /*a910*/  @!P4 BRA `(.L_x_189) ;  /* 0x000000200084c947 */ /* 0x006fea0003800000 */
.L_x_216:
[----:B------:R-:W-:Y:S01]  /*a920*/  LDTM.16dp32bit_t0_t15.x32 R4, tmem[UR8+-0x80] ;  /* 0xffff8008000479ee */ /* 0x000fe20008a8ff00 */
[----:B------:R-:W1:Y:S01]  /*a930*/  LDTM.16dp32bit_t16_t31.x32 R4, tmem[UR8+-0x60] ;  /* 0xffffa008000479ee */ /* 0x000e620008aaff00 */
[----:B------:R-:W-:Y:S01]  /*a940*/  NOP ;  /* 0x0000000000007918 */ /* 0x000fe20000000000 */
[----:B-1----:R-:W-:Y:S01]  /*a950*/  SYNCS.ARRIVE.TRANS64.A1T0 RZ, [UR5+0x383f0], RZ ;  /* 0x0383f0ffffff79a7 */ /* 0x002fe20008100005 */
[----:B------:R-:W-:Y:S01]  /*a960*/  BAR.SYNC.DEFER_BLOCKING 0x0, 0x100 ;  /* 0x0004000000007b1d */ /* 0x000fe20000010000 */
[----:B------:R-:W-:-:S04]  /*a970*/  SEL R86, RZ, 0xffffffff, P0 ;  /* 0xffffffffff567807 */ /* 0x000fc80000000000 */
[----:B------:R-:W-:Y:S02]  /*a980*/  SHF.L.U32 R86, R86, 0x1f, RZ ;  /* 0x0000001f56567819 */ /* 0x000fe400000006ff */
        /* <DEDUP_REMOVED lines=16> */
[----:B------:R-:W1:Y:S02]  /*aa90*/  SHFL.BFLY PT, R41, R0, 0x10, 0x1f ;  /* 0x0e001f0000297f89 */ /* 0x000e6400000e0000 */
[----:B-1----:R-:W-:-:S05]  /*aaa0*/  FMNMX R41, R0, R41, !PT ;  /* 0x0000002900297209 */ /* 0x002fca0007800000 */
[----:B------:R-:W-:Y:S01]  /*aab0*/  @!P2 STS [R38], R41 ;  /* 0x000000292600a388 */ /* 0x000fe20000000800 */
[----:B------:R-:W-:Y:S06]  /*aac0*/  BAR.SYNC.DEFER_BLOCKING 0x0, 0x100 ;  /* 0x0004000000007b1d */ /* 0x000fec0000010000 */
[----:B------:R-:W1:Y:S04]  /*aad0*/  @!P3 LDS R3, [R68+0x30000] ;  /* 0x030000004403b984 */ /* 0x000e680000000800 */
[----:B-1----:R-:W1:Y:S02]  /*aae0*/  SHFL.BFLY PT, R40, R3, 0x1, 0x1f ;  /* 0x0c201f0003287f89 */ /* 0x002e6400000e0000 */
[----:B-1----:R-:W-:-:S05]  /*aaf0*/  FMNMX R45, R3, R40, !PT ;  /* 0x00000028032d7209 */ /* 0x002fca0007800000 */
[----:B------:R-:W-:Y:S01]  /*ab00*/  @P1 STS [R68+0x30000], R45 ;  /* 0x0300002d44001388 */ /* 0x000fe20000000800 */
[----:B------:R-:W-:Y:S06]  /*ab10*/  BAR.SYNC.DEFER_BLOCKING 0x0, 0x100 ;  /* 0x0004000000007b1d */ /* 0x000fec0000010000 */
[----:B------:R-:W1:Y:S02]  /*ab20*/  LDS R0, [R37] ;  /* 0x0000000025007984 */ /* 0x000e640000000800 */
[----:B-1----:R-:W-:-:S05]  /*ab30*/  FMUL R0, R67, R0 ;  /* 0x0000000043007220 */ /* 0x002fca0000400000 */
        /* <DEDUP_REMOVED lines=15> */
[----:B------:R-:W1:Y:S01]  /*ac30*/  MUFU.EX2 R5, R5 ;  /* 0x0000000500057308 */ /* 0x000e620000000800 */
        /* <DEDUP_REMOVED lines=16> */
[----:B-1----:R-:W-:Y:S01]  /*ad40*/  FADD R10, R40, R5 ;  /* 0x00000005280a7221 */ /* 0x002fe20000000000 */
[C-C-:B------:R-:W-:Y:S01]  /*ad50*/  FFMA R74, R67.reuse, R31, -R0.reuse ;  /* 0x0000001f434a7223 */ /* 0x140fe20000000800 */
[C-C-:B------:R-:W-:Y:S01]  /*ad60*/  FFMA R75, R67.reuse, R32, -R0.reuse ;  /* 0x00000020434b7223 */ /* 0x140fe20000000800 */
[C-C-:B------:R-:W-:Y:S01]  /*ad70*/  FFMA R77, R67.reuse, R33, -R0.reuse ;  /* 0x00000021434d7223 */ /* 0x140fe20000000800 */
[C-C-:B------:R-:W-:Y:S01]  /*ad80*/  FFMA R79, R67.reuse, R34, -R0.reuse ;  /* 0x00000022434f7223 */ /* 0x140fe20000000800 */
[----:B------:R-:W-:Y:S01]  /*ad90*/  FFMA R81, R67, R35, -R0 ;  /* 0x0000002343517223 */ /* 0x000fe20000000800 */
[----:B------:R-:W-:Y:S01]  /*ada0*/  BAR.SYNC.DEFER_BLOCKING 0x0, 0x100 ;  /* 0x0004000000007b1d */ /* 0x000fe20000010000 */
[----:B------:R-:W-:Y:S01]  /*adb0*/  FADD R58, -R0, R43 ;  /* 0x0000002b003a7221 */ /* 0x000fe20000000100 */
[----:B--2---:R-:W-:Y:S01]  /*adc0*/  FADD R11, R41, R10 ;  /* 0x0000000a290b7221 */ /* 0x004fe20000000000 */
[----:B------:R-:W-:-:S03]  /*add0*/  F2FP.BF16.F32.PACK_AB R40, R5, R40 ;  /* 0x000000280528723e */ /* 0x000fc600000010ff */
[----:B------:R-:W1:Y:S01]  /*ade0*/  MUFU.EX2 R42, R42 ;  /* 0x0000002a002a7308 */ /* 0x000e620000000800 */
[C---:B---3--:R-:W-:Y:S01]  /*adf0*/  FADD R11, R4.reuse, R11 ;  /* 0x0000000b040b7221 */ /* 0x048fe20000000000 */
[----:B------:R-:W-:-:S06]  /*ae00*/  F2FP.BF16.F32.PACK_AB R41, R4, R41 ;  /* 0x000000290429723e */ /* 0x000fcc00000010ff */
[----:B------:R-:W2:Y:S08]  /*ae10*/  MUFU.EX2 R7, R7 ;  /* 0x0000000700077308 */ /* 0x000eb00000000800 */
[----:B------:R-:W3:Y:S01]  /*ae20*/  MUFU.EX2 R6, R6 ;  /* 0x0000000600067308 */ /* 0x000ee20000000800 */
[----:B-1----:R-:W-:-:S07]  /*ae30*/  FADD R10, R42, R11 ;  /* 0x0000000b2a0a7221 */ /* 0x002fce0000000000 */
[----:B------:R-:W1:Y:S01]  /*ae40*/  MUFU.EX2 R9, R9 ;  /* 0x0000000900097308 */ /* 0x000e620000000800 */
[C---:B--2---:R-:W-:Y:S01]  /*ae50*/  FADD R11, R7.reuse, R10 ;  /* 0x0000000a070b7221 */ /* 0x044fe20000000000 */
[----:B------:R-:W-:-:S06]  /*ae60*/  F2FP.BF16.F32.PACK_AB R42, R7, R42 ;  /* 0x0000002a072a723e */ /* 0x000fcc00000010ff */
[----:B------:R-:W2:Y:S01]  /*ae70*/  MUFU.EX2 R44, R44 ;  /* 0x0000002c002c7308 */ /* 0x000ea20000000800 */
[----:B---3--:R-:W-:-:S07]  /*ae80*/  FADD R10, R6, R11 ;  /* 0x0000000b060a7221 */ /* 0x008fce0000000000 */
[----:B------:R-:W3:Y:S01]  /*ae90*/  MUFU.EX2 R48, R48 ;  /* 0x0000003000307308 */ /* 0x000ee20000000800 */
[C---:B-1----:R-:W-:Y:S01]  /*aea0*/  FADD R11, R9.reuse, R10 ;  /* 0x0000000a090b7221 */ /* 0x042fe20000000000 */
[----:B------:R-:W-:-:S06]  /*aeb0*/  F2FP.BF16.F32.PACK_AB R43, R9, R6 ;  /* 0x00000006092b723e */ /* 0x000fcc00000010ff */
[----:B------:R-:W1:Y:S01]  /*aec0*/  MUFU.EX2 R45, R45 ;  /* 0x0000002d002d7308 */ /* 0x000e620000000800 */
[----:B--2---:R-:W-:-:S07]  /*aed0*/  FADD R11, R44, R11 ;  /* 0x0000000b2c0b7221 */ /* 0x004fce0000000000 */
[----:B------:R-:W2:Y:S01]  /*aee0*/  MUFU.EX2 R49, R49 ;  /* 0x0000003100317308 */ /* 0x000ea20000000800 */
[----:B---3--:R-:W-:-:S07]  /*aef0*/  FADD R10, R48, R11 ;  /* 0x0000000b300a7221 */ /* 0x008fce0000000000 */
[----:B------:R-:W3:Y:S01]  /*af00*/  MUFU.EX2 R46, R46 ;  /* 0x0000002e002e7308 */ /* 0x000ee20000000800 */
[----:B-1----:R-:W-:-:S07]  /*af10*/  FADD R10, R45, R10 ;  /* 0x0000000a2d0a7221 */ /* 0x002fce0000000000 */
        /* <DEDUP_REMOVED lines=9> */
[C---:B---3--:R-:W-:Y:S01]  /*afb0*/  FADD R11, R8.reuse, R11 ;  /* 0x0000000b080b7221 */ /* 0x048fe20000000000 */
[----:B------:R-:W-:-:S06]  /*afc0*/  F2FP.BF16.F32.PACK_AB R47, R8, R47 ;  /* 0x0000002f082f723e */ /* 0x000fcc00000010ff */
        /* <DEDUP_REMOVED lines=29> */
[----:B---3--:R-:W-:-:S04]  /*b1a0*/  FADD R10, R79, R10 ;  /* 0x0000000a4f0a7221 */ /* 0x008fc80000000000 */
[----:B-1----:R-:W-:-:S05]  /*b1b0*/  FADD R10, R81, R10 ;  /* 0x0000000a510a7221 */ /* 0x002fca0000000000 */
[----:B------:R-:W1:Y:S02]  /*b1c0*/  SHFL.BFLY PT, R11, R10, 0x10, 0x1f ;  /* 0x0e001f000a0b7f89 */ /* 0x000e6400000e0000 */
[----:B-1----:R-:W-:-:S05]  /*b1d0*/  FADD R15, R10, R11 ;  /* 0x0000000b0a0f7221 */ /* 0x002fca0000000000 */
[----:B------:R-:W-:Y:S01]  /*b1e0*/  @!P2 STS [R38], R15 ;  /* 0x0000000f2600a388 */ /* 0x000fe20000000800 */
[----:B------:R-:W-:Y:S06]  /*b1f0*/  BAR.SYNC.DEFER_BLOCKING 0x0, 0x100 ;  /* 0x0004000000007b1d */ /* 0x000fec0000010000 */
[----:B------:R-:W1:Y:S04]  /*b200*/  @!P3 LDS R2, [R68+0x30000] ;  /* 0x030000004402b984 */ /* 0x000e680000000800 */
[----:B-1----:R-:W1:Y:S02]  /*b210*/  SHFL.BFLY PT, R11, R2, 0x1, 0x1f ;  /* 0x0c201f00020b7f89 */ /* 0x002e6400000e0000 */
[----:B-1----:R-:W-:-:S05]  /*b220*/  FADD R11, R2, R11 ;  /* 0x0000000b020b7221 */ /* 0x002fca0000000000 */
[----:B------:R-:W-:Y:S01]  /*b230*/  @P1 STS [R68+0x30000], R11 ;  /* 0x0300000b44001388 */ /* 0x000fe20000000800 */
[----:B------:R-:W-:Y:S06]  /*b240*/  BAR.SYNC.DEFER_BLOCKING 0x0, 0x100 ;  /* 0x0004000000007b1d */ /* 0x000fec0000010000 */
[----:B------:R-:W2:Y:S01]  /*b250*/  LDS R13, [R37] ;  /* 0x00000000250d7984 */ /* 0x000ea20000000800 */
[----:B------:R-:W1:Y:S01]  /*b260*/  SYNCS.PHASECHK.TRANS64.TRYWAIT P4, [UR5+0x38380], R86 ;  /* 0x03838056ff0075a7 */ /* 0x000e620008081105 */
[----:B--2---:R-:W-:Y:S01]  /*b270*/  FFMA R36, R58, R36, R13 ;  /* 0x000000243a247223 */ /* 0x004fe2000000000d */
[----:B-1----:R-:W-:Y:S06]  /*b280*/  @!P4 BRA `(.L_x_190) ;  /* 0x000000180034c947 */ /* 0x002fec0003800000 */
.L_x_217:
[----:B------:R-:W-:Y:S01]  /*b290*/  LDTM.16dp32bit_t0_t15.x32 R4, tmem[UR8] ;  /* 0x00000008000479ee */ /* 0x000fe20008a80000 */
[----:B------:R-:W1:Y:S01]  /*b2a0*/  LDTM.16dp32bit_t16_t31.x32 R4, tmem[UR8+0x20] ;  /* 0x00002008000479ee */ /* 0x000e620008aa0000 */
[----:B------:R-:W-:Y:S01]  /*b2b0*/  NOP ;  /* 0x0000000000007918 */ /* 0x000fe20000000000 */
[----:B-1----:R-:W-:Y:S01]  /*b2c0*/  SYNCS.ARRIVE.TRANS64.A1T0 RZ, [UR5+0x38410], RZ ;  /* 0x038410ffffff79a7 */ /* 0x002fe20008100005 */
[----:B------:R-:W1:Y:S02]  /*b2d0*/  SYNCS.PHASECHK.TRANS64.TRYWAIT P4, [UR5+0x38370], R86 ;  /* 0x03837056ff0075a7 */ /* 0x000e640008081105 */
[----:B-1----:R-:W-:Y:S05]  /*b2e0*/  @!P4 BRA `(.L_x_191) ;  /* 0x000000180028c947 */ /* 0x002fea0003800000 */
.L_x_218:
[----:B------:R-:W-:Y:S01]  /*b2f0*/  F2FP.BF16.F32.PACK_AB R46, R50, R46 ;  /* 0x0000002e322e723e */ /* 0x000fe200000010ff */
[----:B------:R1:W-:Y:S01]  /*b300*/  STS.128 [R59+0x28000], R40 ;  /* 0x028000283b007388 */ /* 0x0003e20000000c00 */
[----:B------:R-:W-:Y:S01]  /*b310*/  F2FP.BF16.F32.PACK_AB R45, R49, R45 ;  /* 0x0000002d312d723e */ /* 0x000fe200000010ff */
[----:B------:R-:W-:Y:S01]  /*b320*/  FMUL R4, R58, R4 ;  /* 0x000000043a047220 */ /* 0x000fe20000400000 */
[----:B------:R-:W-:Y:S01]  /*b330*/  F2FP.BF16.F32.PACK_AB R44, R48, R44 ;  /* 0x0000002c302c723e */ /* 0x000fe200000010ff */
[----:B------:R-:W-:Y:S01]  /*b340*/  FMUL R5, R58, R5 ;  /* 0x000000053a057220 */ /* 0x000fe20000400000 */
[----:B------:R-:W-:Y:S01]  /*b350*/  F2FP.BF16.F32.PACK_AB R51, R76, R51 ;  /* 0x000000334c33723e */ /* 0x000fe200000010ff */
[----:B------:R-:W-:Y:S01]  /*b360*/  FMUL R6, R58, R6 ;  /* 0x000000063a067220 */ /* 0x000fe20000400000 */
[----:B------:R-:W-:Y:S01]  /*b370*/  F2FP.BF16.F32.PACK_AB R50, R72, R71 ;  /* 0x000000474832723e */ /* 0x000fe200000010ff */
[----:B------:R2:W-:Y:S01]  /*b380*/  STS.128 [R57+0x28000], R44 ;  /* 0x0280002c39007388 */ /* 0x0005e20000000c00 */
[----:B------:R-:W-:Y:S01]  /*b390*/  F2FP.BF16.F32.PACK_AB R49, R55, R54 ;  /* 0x000000363731723e */ /* 0x000fe200000010ff */
[C---:B------:R-:W-:Y:S01]  /*b3a0*/  FMUL R7, R58.reuse, R7 ;  /* 0x000000073a077220 */ /* 0x040fe20000400000 */
[----:B------:R-:W-:Y:S01]  /*b3b0*/  F2FP.BF16.F32.PACK_AB R48, R53, R52 ;  /* 0x000000343530723e */ /* 0x000fe200000010ff */
[C---:B------:R-:W-:Y:S01]  /*b3c0*/  FMUL R8, R58.reuse, R8 ;  /* 0x000000083a087220 */ /* 0x040fe20000400000 */
[----:B------:R-:W-:Y:S01]  /*b3d0*/  F2FP.BF16.F32.PACK_AB R55, R81, R79 ;  /* 0x0000004f5137723e */ /* 0x000fe200000010ff */
[----:B------:R-:W-:Y:S01]  /*b3e0*/  FMUL R9, R58, R9 ;  /* 0x000000093a097220 */ /* 0x000fe20000400000 */
[----:B------:R-:W-:Y:S01]  /*b3f0*/  F2FP.BF16.F32.PACK_AB R54, R77, R75 ;  /* 0x0000004b4d36723e */ /* 0x000fe200000010ff */
[----:B------:R2:W-:Y:S01]  /*b400*/  STS.128 [R56+0x28000], R48 ;  /* 0x0280003038007388 */ /* 0x0005e20000000c00 */
[----:B------:R-:W-:Y:S01]  /*b410*/  F2FP.BF16.F32.PACK_AB R53, R74, R73 ;  /* 0x000000494a35723e */ /* 0x000fe200000010ff */
[----:B------:R-:W-:Y:S01]  /*b420*/  FMUL R10, R58, R10 ;  /* 0x0000000a3a0a7220 */ /* 0x000fe20000400000 */
[----:B------:R-:W-:Y:S01]  /*b430*/  F2FP.BF16.F32.PACK_AB R52, R70, R69 ;  /* 0x000000454634723e */ /* 0x000fe200000010ff */
[C---:B------:R-:W-:Y:S01]  /*b440*/  FMUL R11, R58.reuse, R11 ;  /* 0x0000000b3a0b7220 */ /* 0x040fe20000400000 */
[----:B------:R-:W-:Y:S01]  /*b450*/  PLOP3.LUT P0, PT, P0, PT, PT, 0x8, 0x80 ;  /* 0x000000000080781c */ /* 0x000fe2000070e170 */
[C---:B------:R-:W-:Y:S01]  /*b460*/  FMUL R12, R58.reuse, R12 ;  /* 0x0000000c3a0c7220 */ /* 0x040fe20000400000 */
[C---:B------:R-:W-:Y:S01]  /*b470*/  FMUL R13, R58.reuse, R13 ;  /* 0x0000000d3a0d7220 */ /* 0x040fe20000400000 */
[----:B------:R2:W-:Y:S01]  /*b480*/  STS.128 [R39+0x28000], R52 ;  /* 0x0280003427007388 */ /* 0x0005e20000000c00 */
[C---:B------:R-:W-:Y:S01]  /*b490*/  FMUL R14, R58.reuse, R14 ;  /* 0x0000000e3a0e7220 */ /* 0x040fe20000400000 */
[C---:B------:R-:W-:Y:S01]  /*b4a0*/  FMUL R15, R58.reuse, R15 ;  /* 0x0000000f3a0f7220 */ /* 0x040fe20000400000 */
[C---:B------:R-:W-:Y:S01]  /*b4b0*/  FMUL R16, R58.reuse, R16 ;  /* 0x000000103a107220 */ /* 0x040fe20000400000 */
[----:B------:R-:W-:Y:S01]  /*b4c0*/  NOP ;  /* 0x0000000000007918 */ /* 0x000fe20000000000 */
[C---:B------:R-:W-:Y:S01]  /*b4d0*/  FMUL R17, R58.reuse, R17 ;  /* 0x000000113a117220 */ /* 0x040fe20000400000 */
[C---:B------:R-:W-:Y:S01]  /*b4e0*/  FMUL R18, R58.reuse, R18 ;  /* 0x000000123a127220 */ /* 0x040fe20000400000 */
[C---:B------:R-:W-:Y:S01]  /*b4f0*/  FMUL R19, R58.reuse, R19 ;  /* 0x000000133a137220 */ /* 0x040fe20000400000 */
[----:B------:R-:W-:Y:S01]  /*b500*/  ARRIVES.LDGSTSBAR.64.ARVCNT [UR5+0x38420] ;  /* 0x03842000ff0079b0 */ /* 0x000fe20008001a05 */
        /* <DEDUP_REMOVED lines=26> */
.L_x_188:
[----:B--2---:R-:W-:Y:S01]  /*b6b0*/  MOV R47, R36 ;  /* 0x00000024002f7202 */ /* 0x004fe20000000f00 */
[----:B------:R-:W-:Y:S01]  /*b6c0*/  IMAD.MOV.U32 R7, RZ, RZ, 0x3dc6b27f ;  /* 0x3dc6b27fff077424 */ /* 0x000fe200078e00ff */
[----:B------:R-:W1:Y:S01]  /*b6d0*/  S2R R44, SR_TID.X ;  /* 0x00000000002c7919 */ /* 0x000e620000002100 */
[----:B------:R-:W2:Y:S01]  /*b6e0*/  LDCU UR4, c[0x0][0x3e8] ;  /* 0x00007d00ff0477ac */ /* 0x000ea20008000800 */
[C---:B------:R-:W-:Y:S01]  /*b6f0*/  FSETP.GEU.AND P2, PT, R47.reuse, 1.175494350822287508e-38, PT ;  /* 0x008000002f00780b */ /* 0x040fe20003f4e000 */
[C---:B------:R-:W-:Y:S01]  /*b700*/  FMUL R4, R47.reuse, 8388608 ;  /* 0x4b0000002f047820 */ /* 0x040fe20000400000 */
[----:B------:R-:W-:Y:S01]  /*b710*/  FSETP.GT.AND P4, PT, |R47|, 8.50705917302346158658e+37, PT ;  /* 0x7e8000002f00780b */ /* 0x000fe20003f84200 */
[----:B------:R-:W3:Y:S01]  /*b720*/  LDC R46, c[0x0][0x3dc] ;  /* 0x0000f700ff2e7b82 */ /* 0x000ee20000000800 */
[----:B------:R-:W-:Y:S01]  /*b730*/  FSEL R36, RZ, -23, P2 ;  /* 0xc1b80000ff247808 */ /* 0x000fe20001000000 */
[----:B------:R-:W4:Y:S01]  /*b740*/  LDCU.64 UR10, c[0x0][0x358] ;  /* 0x00006b00ff0a77ac */ /* 0x000f220008000a00 */
[----:B------:R-:W-:-:S04]  /*b750*/  FSEL R45, R4, R47, !P2 ;  /* 0x0000002f042d7208 */ /* 0x000fc80005000000 */
[C---:B------:R-:W-:Y:S01]  /*b760*/  ISETP.GE.U32.AND P2, PT, R45.reuse, 0x7f800000, PT ;  /* 0x7f8000002d00780c */ /* 0x040fe20003f46070 */
[----:B------:R-:W-:-:S05]  /*b770*/  VIADD R4, R45, 0xc0cafb0d ;  /* 0xc0cafb0d2d047836 */ /* 0x000fca0000000000 */
[----:B------:R-:W-:-:S04]  /*b780*/  LOP3.LUT R4, R4, 0xff800000, RZ, 0xc0, !PT ;  /* 0xff80000004047812 */ /* 0x000fc800078ec0ff */
[-C--:B------:R-:W-:Y:S02]  /*b790*/  IADD3 R5, PT, PT, R45, -R4.reuse, RZ ;  /* 0x800000042d057210 */ /* 0x080fe40007ffe0ff */
[----:B------:R-:W-:-:S03]  /*b7a0*/  I2FP.F32.S32 R41, R4 ;  /* 0x0000000400297245 */ /* 0x000fc60000201400 */
[----:B------:R-:W-:Y:S02]  /*b7b0*/  FADD R40, R5, -1 ;  /* 0xbf80000005287421 */ /* 0x000fe40000000000 */
[----:B------:R-:W-:Y:S01]  /*b7c0*/  FFMA.FTZ R36, R41, 1.1920928955078125e-07, R36 ;  /* 0x3400000029247823 */ /* 0x000fe20000010024 */
[----:B---3--:R-:W-:Y:S01]  /*b7d0*/  SHF.R.S32.HI R46, RZ, 0x1f, R46 ;  /* 0x0000001fff2e7819 */ /* 0x008fe2000001142e */
[----:B------:R-:W-:-:S04]  /*b7e0*/  FFMA.FTZ R5, R40, R7, -0.16845393180847167969 ;  /* 0xbe2c7f3028057423 */ /* 0x000fc80000010007 */
[----:B------:R-:W-:-:S04]  /*b7f0*/  FFMA.FTZ R5, R40, R5, 0.1716887056827545166 ;  /* 0x3e2fcf2a28057423 */ /* 0x000fc80000010005 */
[----:B------:R-:W-:-:S04]  /*b800*/  FFMA.FTZ R5, R40, R5, -0.17900948226451873779 ;  /* 0xbe374e4328057423 */ /* 0x000fc80000010005 */
[----:B------:R-:W-:-:S04]  /*b810*/  FFMA.FTZ R5, R40, R5, 0.20512372255325317383 ;  /* 0x3e520bf428057423 */ /* 0x000fc80000010005 */
[----:B------:R-:W-:-:S04]  /*b820*/  FFMA.FTZ R5, R40, R5, -0.24046532809734344482 ;  /* 0xbe763c8b28057423 */ /* 0x000fc80000010005 */
[----:B------:R-:W-:-:S04]  /*b830*/  FFMA.FTZ R5, R40, R5, 0.28857114911079406738 ;  /* 0x3e93bf9928057423 */ /* 0x000fc80000010005 */
[----:B------:R-:W-:-:S04]  /*b840*/  FFMA.FTZ R5, R40, R5, -0.36067417263984680176 ;  /* 0xbeb8aa4928057423 */ /* 0x000fc80000010005 */
[----:B------:R-:W-:-:S04]  /*b850*/  FFMA.FTZ R5, R40, R5, 0.48089820146560668945 ;  /* 0x3ef6384a28057423 */ /* 0x000fc80000010005 */
[----:B------:R-:W-:-:S04]  /*b860*/  FFMA.FTZ R5, R40, R5, -0.72134751081466674805 ;  /* 0xbf38aa3b28057423 */ /* 0x000fc80000010005 */
[----:B------:R-:W-:-:S04]  /*b870*/  FMUL R5, R40, R5 ;  /* 0x0000000528057220 */ /* 0x000fc80000400000 */
[C---:B------:R-:W-:Y:S02]  /*b880*/  FMUL R43, R40.reuse, R5 ;  /* 0x00000005282b7220 */ /* 0x040fe40000400000 */
[----:B------:R-:W-:Y:S01]  /*b890*/  LDTM.16dp32bit_t0_t15.x32 R4, tmem[UR8] ;  /* 0x00000008000479ee */ /* 0x000fe20008a80000 */
[----:B------:R-:W3:Y:S01]  /*b8a0*/  LDTM.16dp32bit_t16_t31.x32 R4, tmem[UR8+0x20] ;  /* 0x00002008000479ee */ /* 0x000ee20008aa0000 */
[----:B------:R-:W-:Y:S01]  /*b8b0*/  NOP ;  /* 0x0000000000007918 */ /* 0x000fe20000000000 */
[----:B------:R-:W-:Y:S01]  /*b8c0*/  FFMA.FTZ R43, R40, 1.4426950216293334961, R43 ;  /* 0x3fb8aa3b282b7823 */ /* 0x000fe2000001002b */
[----:B------:R-:W-:-:S03]  /*b8d0*/  @P2 MOV R40, 0x7f800000 ;  /* 0x7f80000000282802 */ /* 0x000fc60000000f00 */
[----:B------:R-:W-:Y:S02]  /*b8e0*/  FADD R36, R36, R43 ;  /* 0x0000002b24247221 */ /* 0x000fe40000000000 */
[----:B------:R-:W-:Y:S01]  /*b8f0*/  @P2 FFMA.FTZ R36, R45, R40, +INF ;  /* 0x7f8000002d242423 */ /* 0x000fe20000010028 */
[C---:B------:R-:W-:Y:S01]  /*b900*/  FSETP.GEU.AND P2, PT, |R47|.reuse, 1.175494350822287508e-38, PT ;  /* 0x008000002f00780b */ /* 0x040fe20003f4e200 */
[----:B------:R-:W-:-:S12]  /*b910*/  @P4 FMUL R47, R47, 0.25 ;  /* 0x3e8000002f2f4820 */ /* 0x000fd80000400000 */
[----:B------:R-:W-:Y:S01]  /*b920*/  @!P2 FMUL R47, R47, 16777216 ;  /* 0x4b8000002f2fa820 */ /* 0x000fe20000400000 */
[----:B---3--:R-:W-:Y:S01]  /*b930*/  @P4 FMUL R4, R4, 0.25 ;  /* 0x3e80000004044820 */ /* 0x008fe20000400000 */
        /* <DEDUP_REMOVED lines=31> */
[----:B------:R-:W-:Y:S01]  /*bb30*/  FSETP.NEU.AND P4, PT, R45, RZ, PT ;  /* 0x000000ff2d00720b */ /* 0x000fe20003f8d000 */
[----:B--2---:R-:W-:-:S02]  /*bb40*/  IMAD R45, R62, UR4, RZ ;  /* 0x000000043e2d7c24 */ /* 0x004fc4000f8e02ff */
[----:B------:R-:W-:Y:S01]  /*bb50*/  @!P2 FMUL R4, R4, 16777216 ;  /* 0x4b8000000404a820 */ /* 0x000fe20000400000 */
[----:B------:R-:W-:Y:S01]  /*bb60*/  @!P2 FMUL R5, R5, 16777216 ;  /* 0x4b8000000505a820 */ /* 0x000fe20000400000 */
[----:B------:R-:W-:Y:S01]  /*bb70*/  FSEL R41, R36, -INF , P4 ;  /* 0xff80000024297808 */ /* 0x000fe20002000000 */
[----:B------:R-:W-:Y:S01]  /*bb80*/  @!P2 FMUL R6, R6, 16777216 ;  /* 0x4b8000000606a820 */ /* 0x000fe20000400000 */
[----:B------:R-:W-:Y:S01]  /*bb90*/  @!P2 FMUL R7, R7, 16777216 ;  /* 0x4b8000000707a820 */ /* 0x000fe20000400000 */
[----:B------:R-:W-:Y:S01]  /*bba0*/  @!P2 FMUL R8, R8, 16777216 ;  /* 0x4b8000000808a820 */ /* 0x000fe20000400000 */
[----:B------:R-:W-:Y:S01]  /*bbb0*/  @!P2 FMUL R9, R9, 16777216 ;  /* 0x4b8000000909a820 */ /* 0x000fe20000400000 */
[----:B------:R-:W-:Y:S01]  /*bbc0*/  FADD R43, R41, R0 ;  /* 0x00000000292b7221 */ /* 0x000fe20000000000 */
[----:B------:R-:W-:Y:S01]  /*bbd0*/  BAR.SYNC.DEFER_BLOCKING 0x0, 0x100 ;  /* 0x0004000000007b1d */ /* 0x000fe20000010000 */
[----:B------:R-:W-:Y:S01]  /*bbe0*/  @!P2 FMUL R10, R10, 16777216 ;  /* 0x4b8000000a0aa820 */ /* 0x000fe20000400000 */
[----:B------:R-:W-:Y:S01]  /*bbf0*/  @!P2 FMUL R11, R11, 16777216 ;  /* 0x4b8000000b0ba820 */ /* 0x000fe20000400000 */
[----:B------:R-:W-:Y:S01]  /*bc00*/  @!P2 FMUL R12, R12, 16777216 ;  /* 0x4b8000000c0ca820 */ /* 0x000fe20000400000 */
[----:B------:R-:W-:Y:S01]  /*bc10*/  @!P2 FMUL R13, R13, 16777216 ;  /* 0x4b8000000d0da820 */ /* 0x000fe20000400000 */
[----:B------:R-:W-:-:S03]  /*bc20*/  @!P2 FMUL R14, R14, 16777216 ;  /* 0x4b8000000e0ea820 */ /* 0x000fc60000400000 */
[----:B------:R-:W2:Y:S01]  /*bc30*/  LDC.64 R40, c[0x0][0x3a0] ;  /* 0x0000e800ff287b82 */ /* 0x000ea20000000a00 */
        /* <DEDUP_REMOVED lines=17> */
[----:B------:R-:W-:Y:S01]  /*bd50*/  STS [R82+0x30000], R43 ;  /* 0x0300002b52007388 */ /* 0x000fe20000000800 */
[----:B------:R-:W-:Y:S01]  /*bd60*/  @!P2 FMUL R32, R32, 16777216 ;  /* 0x4b8000002020a820 */ /* 0x000fe20000400000 */
[----:B------:R-:W-:Y:S01]  /*bd70*/  @!P2 FMUL R33, R33, 16777216 ;  /* 0x4b8000002121a820 */ /* 0x000fe20000400000 */
[----:B------:R-:W-:Y:S01]  /*bd80*/  @!P2 FMUL R34, R34, 16777216 ;  /* 0x4b8000002222a820 */ /* 0x000fe20000400000 */
[----:B------:R-:W-:Y:S01]  /*bd90*/  BAR.SYNC.DEFER_BLOCKING 0x0, 0x100 ;  /* 0x0004000000007b1d */ /* 0x000fe20000010000 */
[----:B------:R-:W-:Y:S01]  /*bda0*/  @!P2 FMUL R35, R35, 16777216 ;  /* 0x4b8000002323a820 */ /* 0x000fe20000400000 */
[----:B-1----:R-:W-:Y:S01]  /*bdb0*/  LOP3.LUT P2, RZ, R44, 0xc0, RZ, 0xc0, !PT ;  /* 0x000000c02cff7812 */ /* 0x002fe2000784c0ff */
[----:B--2---:R-:W-:Y:S01]  /*bdc0*/  IMAD.WIDE R40, R45, 0x4, R40 ;  /* 0x000000042d287825 */ /* 0x004fe200078e0228 */
[----:B------:R-:W-:-:S02]  /*bdd0*/  LOP3.LUT R45, R65, 0x3f, R44, 0xf8, !PT ;  /* 0x0000003f412d7812 */ /* 0x000fc400078ef82c */
[----:B------:R-:W-:Y:S01]  /*bde0*/  LOP3.LUT R0, R80, R46, RZ, 0xfc, !PT ;  /* 0x0000002e50007212 */ /* 0x000fe200078efcff */
[----:B------:R-:W1:Y:S02]  /*bdf0*/  MUFU.RCP R42, R47 ;  /* 0x0000002f002a7308 */ /* 0x000e640000001000 */
[----:B------:R-:W-:Y:S01]  /*be00*/  IMAD.WIDE R40, R45, 0x4, R40 ;  /* 0x000000042d287825 */ /* 0x000fe200078e0228 */
[----:B------:R-:W4:Y:S03]  /*be10*/  LDS R43, [R83+0x30000] ;  /* 0x03000000532b7984 */ /* 0x000f260000000800 */
[C---:B-1----:R-:W-:Y:S01]  /*be20*/  FMUL R50, R42.reuse, R6 ;  /* 0x000000062a327220 */ /* 0x042fe20000400000 */
        /* <DEDUP_REMOVED lines=26> */
[----:B----4-:R1:W-:Y:S01]  /*bfd0*/  @!P2 STG.E desc[UR10][R40.64], R43 ;  /* 0x0000002b2800a986 */ /* 0x0103e2000c10190a */
[----:B------:R-:W-:Y:S01]  /*bfe0*/  ISETP.NE.U32.AND P2, PT, R0, RZ, PT ;  /* 0x000000ff0000720c */ /* 0x000fe20003f45070 */
[C---:B------:R-:W-:Y:S01]  /*bff0*/  FMUL R0, R42.reuse, R27 ;  /* 0x0000001b2a007220 */ /* 0x040fe20000400000 */
[C---:B-1----:R-:W-:Y:S01]  /*c000*/  FMUL R41, R42.reuse, R14 ;  /* 0x0000000e2a297220 */ /* 0x042fe20000400000 */
[C---:B------:R-:W-:Y:S01]  /*c010*/  FMUL R40, R42.reuse, R15 ;  /* 0x0000000f2a287220 */ /* 0x040fe20000400000 */
[C---:B------:R-:W-:Y:S01]  /*c020*/  FMUL R14, R42.reuse, R25 ;  /* 0x000000192a0e7220 */ /* 0x040fe20000400000 */
[----:B------:R-:W-:-:S08]  /*c030*/  FMUL R15, R42, R26 ;  /* 0x0000001a2a0f7220 */ /* 0x000fd00000400000 */
[----:B------:R-:W-:Y:S05]  /*c040*/  @P2 BRA `(.L_x_193) ;  /* 0x0000000000502947 */ /* 0x000fea0003800000 */
[----:B------:R-:W1:Y:S02]  /*c050*/  LDC R17, c[0x0][0x3dc] ;  /* 0x0000f700ff117b82 */ /* 0x000e640000000800 */
[----:B-1----:R-:W1:Y:S08]  /*c060*/  I2F.U32.RP R19, R17 ;  /* 0x0000001100137306 */ /* 0x002e700000209000 */
[----:B-1----:R-:W1:Y:S02]  /*c070*/  MUFU.RCP R19, R19 ;  /* 0x0000001300137308 */ /* 0x002e640000001000 */
[----:B-1----:R-:W-:-:S06]  /*c080*/  VIADD R4, R19, 0xffffffe ;  /* 0x0ffffffe13047836 */ /* 0x002fcc0000000000 */
[----:B------:R1:W2:Y:S02]  /*c090*/  F2I.FTZ.U32.TRUNC.NTZ R5, R4 ;  /* 0x0000000400057305 */ /* 0x0002a4000021f000 */
[----:B-1----:R-:W-:Y:S01]  /*c0a0*/  IMAD.MOV.U32 R4, RZ, RZ, RZ ;  /* 0x000000ffff047224 */ /* 0x002fe200078e00ff */
[----:B--2---:R-:W-:-:S05]  /*c0b0*/  IADD3 R24, PT, PT, RZ, -R5, RZ ;  /* 0x80000005ff187210 */ /* 0x004fca0007ffe0ff */
[----:B------:R-:W-:-:S04]  /*c0c0*/  IMAD R23, R24, R17, RZ ;  /* 0x0000001118177224 */ /* 0x000fc800078e02ff */
[----:B------:R-:W-:-:S06]  /*c0d0*/  IMAD.HI.U32 R23, R5, R23, R4 ;  /* 0x0000001705177227 */ /* 0x000fcc00078e0004 */
[----:B------:R-:W-:-:S05]  /*c0e0*/  IMAD.HI.U32 R24, R23, R60, RZ ;  /* 0x0000003c17187227 */ /* 0x000fca00078e00ff */
[----:B------:R-:W-:-:S05]  /*c0f0*/  IADD3 R5, PT, PT, -R24, RZ, RZ ;  /* 0x000000ff18057210 */ /* 0x000fca0007ffe1ff */
[----:B------:R-:W-:-:S05]  /*c100*/  IMAD R60, R17, R5, R60 ;  /* 0x00000005113c7224 */ /* 0x000fca00078e023c */
[----:B------:R-:W-:-:S13]  /*c110*/  ISETP.GE.U32.AND P2, PT, R60, R17, PT ;  /* 0x000000113c00720c */ /* 0x000fda0003f46070 */
[----:B------:R-:W-:Y:S01]  /*c120*/  @P2 IMAD.IADD R60, R60, 0x1, -R17 ;  /* 0x000000013c3c2824 */ /* 0x000fe200078e0a11 */
[----:B------:R-:W-:-:S04]  /*c130*/  @P2 IADD3 R24, PT, PT, R24, 0x1, RZ ;  /* 0x0000000118182810 */ /* 0x000fc80007ffe0ff */
[----:B------:R-:W-:-:S13]  /*c140*/  ISETP.GE.U32.AND P2, PT, R60, R17, PT ;  /* 0x000000113c00720c */ /* 0x000fda0003f46070 */
[----:B------:R-:W-:Y:S01]  /*c150*/  @P2 VIADD R24, R24, 0x1 ;  /* 0x0000000118182836 */ /* 0x000fe20000000000 */
[----:B------:R-:W-:-:S13]  /*c160*/  ISETP.NE.U32.AND P2, PT, R17, RZ, PT ;  /* 0x000000ff1100720c */ /* 0x000fda0003f45070 */
[----:B------:R-:W-:Y:S01]  /*c170*/  @!P2 LOP3.LUT R24, RZ, R17, RZ, 0x33, !PT ;  /* 0x00000011ff18a212 */ /* 0x000fe200078e33ff */
[----:B------:R-:W-:Y:S06]  /*c180*/  BRA `(.L_x_194) ;  /* 0x0000000000147947 */ /* 0x000fec0003800000 */
.L_x_193:
[----:B------:R-:W1:Y:S01]  /*c190*/  LDC R28, c[0x0][0x3dc] ;  /* 0x0000f700ff1c7b82 */ /* 0x000e620000000800 */
[----:B------:R-:W-:Y:S01]  /*c1a0*/  MOV R44, R60 ;  /* 0x0000003c002c7202 */ /* 0x000fe20000000f00 */
[----:B------:R-:W-:Y:S01]  /*c1b0*/  IMAD.MOV.U32 R43, RZ, RZ, R46 ;  /* 0x000000ffff2b7224 */ /* 0x000fe200078e002e */
[----:B------:R-:W-:-:S07]  /*c1c0*/  MOV R42, 0xc1e0 ;  /* 0x0000c1e0002a7802 */ /* 0x000fce0000000f00 */
[----:B-1----:R-:W-:Y:S05]  /*c1d0*/  CALL.REL.NOINC `($__internal_3_$__cuda_sm20_div_s64) ;  /* 0x0000000800a07944 */ /* 0x002fea0003c00000 */
.L_x_194:
[----:B------:R-:W1:Y:S01]  /*c1e0*/  S2R R4, SR_TID.X ;  /* 0x0000000000047919 */ /* 0x000e620000002100 */
[----:B------:R-:W-:Y:S02]  /*c1f0*/  ELECT P2, URZ, PT ;  /* 0x0000000000ff782f */ /* 0x000fe40003840000 */
[----:B------:R-:W-:Y:S01]  /*c200*/  F2FP.BF16.F32.PACK_AB R11, R11, R10 ;  /* 0x0000000a0b0b723e */ /* 0x000fe200000010ff */
[----:B------:R-:W-:Y:S01]  /*c210*/  UMOV UR9, UR18 ;  /* 0x0000001200097c82 */ /* 0x000fe20008000000 */
[----:B------:R-:W-:Y:S01]  /*c220*/  BAR.SYNC.DEFER_BLOCKING 0x0, 0x100 ;  /* 0x0004000000007b1d */ /* 0x000fe20000010000 */
[----:B------:R-:W-:Y:S01]  /*c230*/  F2FP.BF16.F32.PACK_AB R10, R9, R8 ;  /* 0x00000008090a723e */ /* 0x000fe200000010ff */
[----:B------:R-:W-:Y:S01]  /*c240*/  IMAD.IADD R64, R84, 0x1, R64 ;  /* 0x0000000154407824 */ /* 0x000fe200078e0240 */
[----:B------:R-:W-:Y:S02]  /*c250*/  F2FP.BF16.F32.PACK_AB R9, R49, R50 ;  /* 0x000000323109723e */ /* 0x000fe400000010ff */
[----:B------:R-:W-:-:S02]  /*c260*/  F2FP.BF16.F32.PACK_AB R8, R51, R52 ;  /* 0x000000343308723e */ /* 0x000fc400000010ff */
[----:B------:R-:W-:Y:S02]  /*c270*/  F2FP.BF16.F32.PACK_AB R7, R7, R18 ;  /* 0x000000120707723e */ /* 0x000fe400000010ff */
[----:B------:R-:W-:Y:S02]  /*c280*/  F2FP.BF16.F32.PACK_AB R6, R6, R36 ;  /* 0x000000240606723e */ /* 0x000fe400000010ff */
[----:B------:R-:W-:Y:S02]  /*c290*/  F2FP.BF16.F32.PACK_AB R5, R40, R41 ;  /* 0x000000292805723e */ /* 0x000fe400000010ff */
[----:B------:R-:W-:Y:S02]  /*c2a0*/  F2FP.BF16.F32.PACK_AB R14, R14, R12 ;  /* 0x0000000c0e0e723e */ /* 0x000fe400000010ff */
[----:B------:R-:W-:Y:S02]  /*c2b0*/  F2FP.BF16.F32.PACK_AB R35, R35, R34 ;  /* 0x000000222323723e */ /* 0x000fe400000010ff */
[----:B------:R-:W-:-:S02]  /*c2c0*/  F2FP.BF16.F32.PACK_AB R15, R0, R15 ;  /* 0x0000000f000f723e */ /* 0x000fc400000010ff */
[----:B------:R-:W-:Y:S02]  /*c2d0*/  F2FP.BF16.F32.PACK_AB R13, R13, R22 ;  /* 0x000000160d0d723e */ /* 0x000fe400000010ff */
[----:B------:R-:W-:Y:S02]  /*c2e0*/  F2FP.BF16.F32.PACK_AB R12, R21, R20 ;  /* 0x00000014150c723e */ /* 0x000fe400000010ff */
[----:B------:R-:W-:Y:S01]  /*c2f0*/  F2FP.BF16.F32.PACK_AB R34, R33, R32 ;  /* 0x000000202122723e */ /* 0x000fe200000010ff */
[----:B------:R2:W-:Y:S01]  /*c300*/  STS.128 [R59+0x30000], R8 ;  /* 0x030000083b007388 */ /* 0x0005e20000000c00 */
[----:B------:R-:W-:Y:S02]  /*c310*/  F2FP.BF16.F32.PACK_AB R33, R31, R30 ;  /* 0x0000001e1f21723e */ /* 0x000fe400000010ff */
[----:B------:R-:W-:Y:S02]  /*c320*/  F2FP.BF16.F32.PACK_AB R32, R29, R16 ;  /* 0x000000101d20723e */ /* 0x000fe400000010ff */
[----:B-1----:R-:W-:-:S02]  /*c330*/  ISETP.LT.U32.AND P2, PT, R4, 0x40, P2 ;  /* 0x000000400400780c */ /* 0x002fc40001741070 */
[----:B------:R-:W-:Y:S02]  /*c340*/  F2FP.BF16.F32.PACK_AB R4, R47, R48 ;  /* 0x000000302f04723e */ /* 0x000fe400000010ff */
[----:B------:R-:W-:Y:S02]  /*c350*/  R2UR UR10, R65 ;  /* 0x00000000410a72ca */ /* 0x000fe400000e0000 */
[----:B------:R-:W-:Y:S01]  /*c360*/  R2UR UR4, R24 ;  /* 0x00000000180472ca */ /* 0x000fe200000e0000 */
[----:B------:R2:W-:Y:S01]  /*c370*/  STS.128 [R57+0x30000], R4 ;  /* 0x0300000439007388 */ /* 0x0005e20000000c00 */
[----:B------:R-:W-:-:S03]  /*c380*/  IADD3 R66, PT, PT, R66, 0x1, RZ ;  /* 0x0000000142427810 */ /* 0x000fc60007ffe0ff */
[----:B------:R2:W-:Y:S02]  /*c390*/  STS.128 [R56+0x30000], R12 ;  /* 0x0300000c38007388 */ /* 0x0005e40000000c00 */
[----:B------:R-:W-:Y:S02]  /*c3a0*/  VOTEU.ANY UP1, P2 ;  /* 0x0000000000ff7886 */ /* 0x000fe40001020100 */
[----:B------:R2:W-:Y:S03]  /*c3b0*/  STS.128 [R39+0x30000], R32 ;  /* 0x0300002027007388 */ /* 0x0005e60000000c00 */
[----:B------:R-:W-:Y:S01]  /*c3c0*/  @UP1 UIADD3 UR16, UP0, UPT, UR14, 0x80, URZ ;  /* 0x000000800e101890 */ /* 0x000fe2000ff1e0ff */
[----:B------:R1:W-:Y:S06]  /*c3d0*/  MEMBAR.ALL.CTA ;  /* 0x0000000000007992 */ /* 0x0003ec0000008000 */
[----:B-1----:R-:W1:Y:S01]  /*c3e0*/  FENCE.VIEW.ASYNC.S ;  /* 0x00000000000073c6 */ /* 0x002e620000000000 */
[----:B------:R-:W-:-:S02]  /*c3f0*/  UIADD3 UR10, UPT, UPT, UR10, UR4, URZ ;  /* 0x000000040a0a7290 */ /* 0x000fc4000fffe0ff */
[----:B------:R-:W-:Y:S02]  /*c400*/  @UP1 UIADD3 UR8, UPT, UPT, UR7, 0x30000, URZ ;  /* 0x0003000007081890 */ /* 0x000fe4000fffe0ff */
[----:B------:R-:W-:Y:S02]  /*c410*/  @UP1 UIADD3.X UR17, UPT, UPT, URZ, UR15, URZ, UP0, !UPT ;  /* 0x0000000fff111290 */ /* 0x000fe400087fe4ff */
[----:B-1----:R-:W-:Y:S01]  /*c420*/  VOTEU.ANY UP0, P2 ;  /* 0x0000000000ff7886 */ /* 0x002fe20001000100 */
[----:B------:R-:W-:Y:S01]  /*c430*/  BAR.SYNC.DEFER_BLOCKING 0x0, 0x100 ;  /* 0x0004000000007b1d */ /* 0x000fe20000010000 */
[----:B------:R-:W-:-:S05]  /*c440*/  ISETP.NE.AND P2, PT, R66, R78, PT ;  /* 0x0000004e4200720c */ /* 0x000fca0003f45270 */
[----:B------:R2:W-:Y:S01]  /*c450*/  @UP0 UTMASTG.2D [UR8], [UR16] ;  /* 0x00000008100003b5 */ /* 0x0005e20008008000 */
[----:B------:R0:W-:Y:S01]  /*c460*/  UTMACMDFLUSH ;  /* 0x00000000000079b7 */ /* 0x0001e20000000000 */
[----:B------:R-:W-:-:S04]  /*c470*/  DEPBAR.LE SB0, 0x0 ;  /* 0x000080000000791a */ /* 0x000fc80000000000 */
[----:B------:R-:W-:Y:S06]  /*c480*/  BAR.SYNC.DEFER_BLOCKING 0x0, 0x100 ;  /* 0x0004000000007b1d */ /* 0x000fec0000010000 */
[----:B--2---:R-:W-:Y:S05]  /*c490*/  @P2 BRA `(.L_x_195) ;  /* 0xffffffd800e42947 */ /* 0x004fea000383ffff */
.L_x_184:
[----:B------:R-:W-:Y:S06]  /*c4a0*/  BAR.SYNC.DEFER_BLOCKING 0x1 ;  /* 0x0040000000007b1d */ /* 0x000fec0000010000 */
[----:B------:R-:W-:Y:S05]  /*c4b0*/  @P6 BRA `(.L_x_196) ;  /* 0x0000000000a46947 */ /* 0x000fea0003800000 */
[----:B------:R-:W5:Y:S01]  /*c4c0*/  S2UR UR5, SR_CgaCtaId ;  /* 0x00000000000579c3 */ /* 0x000f620000008800 */
[----:B------:R-:W-:Y:S01]  /*c4d0*/  NOP ;  /* 0x0000000000007918 */ /* 0x000fe20000000000 */
[----:B------:R-:W-:Y:S01]  /*c4e0*/  UMOV UR4, 0x50 ;  /* 0x0000005000047882 */ /* 0x000fe20000000000 */
[----:B------:R-:W-:Y:S01]  /*c4f0*/  ULOP3.LUT UR6, UR6, 0xffff, URZ, 0xc0, !UPT ;  /* 0x0000ffff06067892 */ /* 0x000fe2000f8ec0ff */
[----:B------:R-:W-:Y:S01]  /*c500*/  UMOV UR7, 0xff ;  /* 0x000000ff00077882 */ /* 0x000fe20000000000 */
[----:B--2---:R-:W-:Y:S02]  /*c510*/  UMOV UR8, 0x1 ;  /* 0x0000000100087882 */ /* 0x004fe40000000000 */
[----:B------:R-:W-:Y:S02]  /*c520*/  USHF.R.U32.HI UR6, URZ, 0x5, UR6 ;  /* 0x00000005ff067899 */ /* 0x000fe40008011606 */
[----:B-----5:R-:W-:Y:S02]  /*c530*/  ULEA UR9, UR5, UR4, 0x18 ;  /* 0x0000000405097291 */ /* 0x020fe4000f8ec0ff */
[----:B------:R-:W-:-:S02]  /*c540*/  UIADD3 UR4, UPT, UPT, UR6, 0x10, URZ ;  /* 0x0000001006047890 */ /* 0x000fc4000fffe0ff */
[----:B------:R-:W-:Y:S02]  /*c550*/  USHF.L.U32 UR6, UR7, UR6, URZ ;  /* 0x0000000607067299 */ /* 0x000fe400080006ff */
[----:B------:R-:W-:-:S03]  /*c560*/  USHF.L.U32 UR4, UR8, UR4, URZ ;  /* 0x0000000408047299 */ /* 0x000fc600080006ff */
[----:B---34-:R-:W2:Y:S01]  /*c570*/  LDS R0, [UR9] ;  /* 0x00000009ff007984 */ /* 0x018ea20008000800 */
[----:B------:R-:W-:-:S04]  /*c580*/  ULOP3.LUT UR4, UR4, UR6, URZ, 0xfc, !UPT ;  /* 0x0000000604047292 */ /* 0x000fc8000f8efcff */
[----:B------:R-:W-:Y:S01]  /*c590*/  ULOP3.LUT UR6, UR4, 0xffff, URZ, 0xc0, !UPT ;  /* 0x0000ffff04067892 */ /* 0x000fe2000f8ec0ff */
[----:B--2---:R-:W-:-:S13]  /*c5a0*/  R2UR UR5, R0 ;  /* 0x00000000000572ca */ /* 0x004fda00000e0000 */
[----:B------:R-:W-:-:S04]  /*c5b0*/  ULOP3.LUT UR7, UR4, 0xffff, UR5, 0x80, !UPT ;  /* 0x0000ffff04077892 */ /* 0x000fc8000f8e8005 */
[----:B------:R-:W-:-:S06]  /*c5c0*/  UISETP.NE.AND UP0, UPT, UR7, UR6, UPT ;  /* 0x000000060700728c */ /* 0x000fcc000bf05270 */
[----:B------:R-:W-:-:S13]  /*c5d0*/  PLOP3.LUT P0, PT, PT, PT, UP0, 0x80, 0x8 ;  /* 0x000000000008781c */ /* 0x000fda0003f0f008 */
[----:B------:R-:W-:Y:S05]  /*c5e0*/  @P0 BRA `(.L_x_197) ;  /* 0x0000000000500947 */ /* 0x000fea0003800000 */
[----:B------:R-:W-:Y:S02]  /*c5f0*/  USHF.R.U32.HI UR6, URZ, 0x10, UR4 ;  /* 0x00000010ff067899 */ /* 0x000fe40008011604 */
[----:B------:R-:W-:-:S04]  /*c600*/  USHF.R.U32.HI UR5, URZ, 0x10, UR5 ;  /* 0x00000010ff057899 */ /* 0x000fc80008011605 */
[----:B------:R-:W-:-:S04]  /*c610*/  ULOP3.LUT UR5, UR5, UR6, URZ, 0xc0, !UPT ;  /* 0x0000000605057292 */ /* 0x000fc8000f8ec0ff */
[----:B------:R-:W-:-:S06]  /*c620*/  UISETP.NE.AND UP0, UPT, UR5, UR6, UPT ;  /* 0x000000060500728c */ /* 0x000fcc000bf05270 */
[----:B------:R-:W-:-:S13]  /*c630*/  PLOP3.LUT P0, PT, PT, PT, UP0, 0x80, 0x8 ;  /* 0x000000000008781c */ /* 0x000fda0003f0f008 */
[----:B------:R-:W-:Y:S05]  /*c640*/  @P0 BRA `(.L_x_198) ;  /* 0x00000000002c0947 */ /* 0x000fea0003800000 */
[----:B------:R-:W2:Y:S01]  /*c650*/  S2R R0, SR_LANEID ;  /* 0x0000000000007919 */ /* 0x000ea20000000000 */
[----:B------:R-:W-:Y:S01]  /*c660*/  ULOP3.LUT UR4, URZ, UR4, URZ, 0x33, !UPT ;  /* 0x00000004ff047292 */ /* 0x000fe2000f8e33ff */
[----:B------:R-:W-:Y:S02]  /*c670*/  VOTEU.ANY UR5, UPT, PT ;  /* 0x0000000000057886 */ /* 0x000fe400038e0100 */
[----:B------:R-:W-:-:S03]  /*c680*/  UFLO.U32 UR5, UR5 ;  /* 0x00000005000572bd */ /* 0x000fc600080e0000 */
[----:B------:R-:W-:-:S04]  /*c690*/  MOV R2, UR4 ;  /* 0x0000000400027c02 */ /* 0x000fc80008000f00 */
[----:B------:R-:W3:Y:S02]  /*c6a0*/  REDUX UR6, R2 ;  /* 0x00000000020673c4 */ /* 0x000ee40000000000 */
[----:B------:R4:W-:Y:S01]  /*c6b0*/  UTCATOMSWS.AND URZ, UR4 ;  /* 0x0000000400ff79e3 */ /* 0x0009e20008000000 */
[----:B--2---:R-:W-:Y:S01]  /*c6c0*/  ISETP.EQ.U32.AND P0, PT, R0, UR5, PT ;  /* 0x0000000500007c0c */ /* 0x004fe2000bf02070 */
[----:B---3--:R-:W-:-:S12]  /*c6d0*/  IMAD.U32 R0, RZ, RZ, UR6 ;  /* 0x00000006ff007e24 */ /* 0x008fd8000f8e00ff */
[----:B------:R4:W-:Y:S01]  /*c6e0*/  @P0 ATOMS.AND RZ, [UR9], R0 ;  /* 0x00000000ffff098c */ /* 0x0009e2000a800009 */
[----:B------:R-:W-:Y:S05]  /*c6f0*/  BRA `(.L_x_196) ;  /* 0x0000000000147947 */ /* 0x000fea0003800000 */
.L_x_198:
[----:B------:R-:W-:-:S07]  /*c700*/  MOV R2, 0xc720 ;  /* 0x0000c72000027802 */ /* 0x000fce0000000f00 */
[----:B-1----:R-:W-:Y:S05]  /*c710*/  CALL.REL.NOINC `($__internal_0_$__cuda_sm10x_tcgen05_guardrail_trap_col_being_dealloced_not_returned_by_alloc) ;  /* 0x0000000400287944 */ /* 0x002fea0003c00000 */
[----:B------:R-:W-:Y:S05]  /*c720*/  BRA `(.L_x_196) ;  /* 0x0000000000087947 */ /* 0x000fea0003800000 */
.L_x_197:
[----:B------:R-:W-:-:S07]  /*c730*/  MOV R2, 0xc750 ;  /* 0x0000c75000027802 */ /* 0x000fce0000000f00 */
[----:B-1----:R-:W-:Y:S05]  /*c740*/  CALL.REL.NOINC `($__internal_2_$__cuda_sm10x_tcgen05_guardrail_trap_unallocated_columns_being_dealloced) ;  /* 0x0000000400387944 */ /* 0x002fea0003c00000 */
.L_x_196:
[----:B------:R-:W5:Y:S01]  /*c750*/  S2UR UR5, SR_CgaCtaId ;  /* 0x00000000000579c3 */ /* 0x000f620000008800 */
[----:B----4-:R-:W-:Y:S01]  /*c760*/  UMOV UR4, 0x400 ;  /* 0x0000040000047882 */ /* 0x010fe20000000000 */
[----:B--23--:R-:W-:Y:S02]  /*c770*/  HFMA2 R0, -RZ, RZ, 7.6591968536376953125e-05, 7.6591968536376953125e-05 ;  /* 0x05050505ff007431 */ /* 0x00cfe400000001ff */
[----:B------:R-:W-:Y:S01]  /*c780*/  IMAD.MOV.U32 R2, RZ, RZ, 0x5050505 ;  /* 0x05050505ff027424 */ /* 0x000fe200078e00ff */
[----:B------:R-:W-:Y:S01]  /*c790*/  MOV R3, 0x5050505 ;  /* 0x0505050500037802 */ /* 0x000fe20000000f00 */
[----:B------:R-:W-:Y:S01]  /*c7a0*/  NOP ;  /* 0x0000000000007918 */ /* 0x000fe20000000000 */
[----:B-----5:R-:W-:-:S09]  /*c7b0*/  ULEA UR4, UR5, UR4, 0x18 ;  /* 0x0000000405047291 */ /* 0x020fd2000f8ec0ff */
[----:B------:R2:W-:Y:S04]  /*c7c0*/  STS.64 [UR4+0x38340], R2 ;  /* 0x03834002ff007988 */ /* 0x0005e80008000a04 */
[----:B------:R2:W-:Y:S01]  /*c7d0*/  STS [UR4+0x38348], R0 ;  /* 0x03834800ff007988 */ /* 0x0005e20008000804 */
[----:B------:R-:W-:Y:S06]  /*c7e0*/  BAR.SYNC.DEFER_BLOCKING 0x1 ;  /* 0x0040000000007b1d */ /* 0x000fec0000010000 */
.L_x_226:
[----:B------:R-:W-:Y:S05]  /*c7f0*/  EXIT ;  /* 0x000000000000794d */ /* 0x000fea0003800000 */
.L_x_35:
[----:B------:R-:W1:Y:S02]  /*c800*/  SYNCS.PHASECHK.TRANS64.TRYWAIT P2, [R2+URZ+0x383e0], R5 ;  /* 0x0383e005020075a7 */ /* 0x000e6400080411ff */
[----:B-1----:R-:W-:Y:S05]  /*c810*/  @!P2 BRA `(.L_x_35) ;  /* 0xfffffffc00f8a947 */ /* 0x002fea000383ffff */
[----:B------:R-:W-:Y:S05]  /*c820*/  BRA `(.L_x_199) ;  /* 0xffffff5800147947 */ /* 0x000fea000383ffff */
.L_x_37:
[----:B------:R-:W1:Y:S02]  /*c830*/  SYNCS.PHASECHK.TRANS64.TRYWAIT P4, [R2+URZ+0x38390], R5 ;  /* 0x03839005020075a7 */ /* 0x000e6400080811ff */
[----:B-1----:R-:W-:Y:S05]  /*c840*/  @!P4 BRA `(.L_x_37) ;  /* 0xfffffffc00f8c947 */ /* 0x002fea000383ffff */
[----:B------:R-:W-:Y:S05]  /*c850*/  BRA `(.L_x_200) ;  /* 0xffffff5c00007947 */ /* 0x000fea000383ffff */
.L_x_38:
[----:B------:R-:W1:Y:S02]  /*c860*/  SYNCS.PHASECHK.TRANS64.TRYWAIT P4, [R2+URZ+0x38360], R55 ;  /* 0x03836037020075a7 */ /* 0x000e6400080811ff */
[----:B-1----:R-:W-:Y:S05]  /*c870*/  @!P4 BRA `(.L_x_38) ;  /* 0xfffffffc00f8c947 */ /* 0x002fea000383ffff */
[----:B------:R-:W-:Y:S05]  /*c880*/  BRA `(.L_x_201) ;  /* 0xffffff64007c7947 */ /* 0x000fea000383ffff */
.L_x_39:
[----:B------:R-:W1:Y:S02]  /*c890*/  SYNCS.PHASECHK.TRANS64.TRYWAIT P4, [R2+URZ+0x38350], R55 ;  /* 0x03835037020075a7 */ /* 0x000e6400080811ff */
[----:B-1----:R-:W-:Y:S05]  /*c8a0*/  @!P4 BRA `(.L_x_39) ;  /* 0xfffffffc00f8c947 */ /* 0x002fea000383ffff */
[----:B------:R-:W-:Y:S05]  /*c8b0*/  BRA `(.L_x_202) ;  /* 0xffffff6800087947 */ /* 0x000fea000383ffff */
.L_x_46:
[----:B------:R-:W1:Y:S02]  /*c8c0*/  SYNCS.PHASECHK.TRANS64.TRYWAIT P4, [R11+URZ+0x38300], R6 ;  /* 0x038300060b0075a7 */ /* 0x000e6400080811ff */
[----:B-1----:R-:W-:Y:S05]  /*c8d0*/  @!P4 BRA `(.L_x_46) ;  /* 0xfffffffc00f8c947 */ /* 0x002fea000383ffff */
[----:B------:R-:W-:Y:S05]  /*c8e0*/  BRA `(.L_x_203) ;  /* 0xffffff7800f87947 */ /* 0x000fea000383ffff */
.L_x_47:
[----:B------:R-:W1:Y:S02]  /*c8f0*/  SYNCS.PHASECHK.TRANS64.TRYWAIT P4, [R2+URZ+0x38420], R7 ;  /* 0x03842007020075a7 */ /* 0x000e6400080811ff */
[----:B-1----:R-:W-:Y:S05]  /*c900*/  @!P4 BRA `(.L_x_47) ;  /* 0xfffffffc00f8c947 */ /* 0x002fea000383ffff */
[----:B------:R-:W-:Y:S05]  /*c910*/  BRA `(.L_x_204) ;  /* 0xffffff7800f47947 */ /* 0x000fea000383ffff */
.L_x_50:
[----:B------:R-:W1:Y:S02]  /*c920*/  SYNCS.PHASECHK.TRANS64.TRYWAIT P4, [R2+URZ+0x38440], R7 ;  /* 0x03844007020075a7 */ /* 0x000e6400080811ff */
[----:B-1----:R-:W-:Y:S05]  /*c930*/  @!P4 BRA `(.L_x_50) ;  /* 0xfffffffc00f8c947 */ /* 0x002fea000383ffff */
[----:B------:R-:W-:Y:S05]  /*c940*/  BRA `(.L_x_205) ;  /* 0xffffff7c00fc7947 */ /* 0x000fea000383ffff */
.L_x_52:
[----:B------:R-:W1:Y:S02]  /*c950*/  SYNCS.PHASECHK.TRANS64.TRYWAIT P4, [R2+URZ+0x38440], R7 ;  /* 0x03844007020075a7 */ /* 0x000e6400080811ff */
[----:B-1----:R-:W-:Y:S05]  /*c960*/  @!P4 BRA `(.L_x_52) ;  /* 0xfffffffc00f8c947 */ /* 0x002fea000383ffff */
[----:B------:R-:W-:Y:S05]  /*c970*/  BRA `(.L_x_206) ;  /* 0xffffff8000887947 */ /* 0x000fea000383ffff */
.L_x_74:
[----:B------:R-:W1:Y:S02]  /*c980*/  SYNCS.PHASECHK.TRANS64.TRYWAIT P2, [UR63+0x38330], R4 ;  /* 0x03833004ff0075a7 */ /* 0x000e64000804113f */
[----:B-1----:R-:W-:Y:S05]  /*c990*/  @!P2 BRA `(.L_x_74) ;  /* 0xfffffffc00f8a947 */ /* 0x002fea000383ffff */
[----:B------:R-:W-:Y:S05]  /*c9a0*/  BRA `(.L_x_207) ;  /* 0xffffff9000607947 */ /* 0x000fea000383ffff */
.L_x_96:
[----:B------:R-:W1:Y:S02]  /*c9b0*/  SYNCS.PHASECHK.TRANS64.TRYWAIT P2, [UR64+0x38320], R4 ;  /* 0x03832004ff0075a7 */ /* 0x000e640008041140 */
[----:B-1----:R-:W-:Y:S05]  /*c9c0*/  @!P2 BRA `(.L_x_96) ;  /* 0xfffffffc00f8a947 */ /* 0x002fea000383ffff */
[----:B------:R-:W-:Y:S05]  /*c9d0*/  BRA `(.L_x_208) ;  /* 0xffffffa000887947 */ /* 0x000fea000383ffff */
.L_x_100:
[----:B------:R-:W1:Y:S02]  /*c9e0*/  SYNCS.PHASECHK.TRANS64.TRYWAIT P2, [R2+URZ+0x383c0], R7 ;  /* 0x0383c007020075a7 */ /* 0x000e6400080411ff */
[----:B-1----:R-:W-:Y:S05]  /*c9f0*/  @!P2 BRA `(.L_x_100) ;  /* 0xfffffffc00f8a947 */ /* 0x002fea000383ffff */
[----:B------:R-:W-:Y:S05]  /*ca00*/  BRA `(.L_x_209) ;  /* 0xffffffa400bc7947 */ /* 0x000fea000383ffff */
.L_x_101:
[----:B------:R-:W1:Y:S02]  /*ca10*/  SYNCS.PHASECHK.TRANS64.TRYWAIT P3, [R2+URZ+0x383b0], R7 ;  /* 0x0383b007020075a7 */ /* 0x000e6400080611ff */
[----:B-1----:R-:W-:Y:S05]  /*ca20*/  @!P3 BRA `(.L_x_101) ;  /* 0xfffffffc00f8b947 */ /* 0x002fea000383ffff */
[----:B------:R-:W-:Y:S05]  /*ca30*/  BRA `(.L_x_210) ;  /* 0xffffffa400c07947 */ /* 0x000fea000383ffff */
.L_x_103:
[----:B------:R-:W1:Y:S02]  /*ca40*/  SYNCS.PHASECHK.TRANS64.TRYWAIT P4, [R11+URZ+0x38310], R6 ;  /* 0x038310060b0075a7 */ /* 0x000e6400080811ff */
[----:B-1----:R-:W-:Y:S05]  /*ca50*/  @!P4 BRA `(.L_x_103) ;  /* 0xfffffffc00f8c947 */ /* 0x002fea000383ffff */
[----:B------:R-:W-:Y:S05]  /*ca60*/  BRA `(.L_x_211) ;  /* 0xffffffa400fc7947 */ /* 0x000fea000383ffff */
.L_x_104:
[----:B------:R-:W1:Y:S02]  /*ca70*/  SYNCS.PHASECHK.TRANS64.TRYWAIT P4, [R2+URZ+0x383f0], R7 ;  /* 0x0383f007020075a7 */ /* 0x000e6400080811ff */
[----:B-1----:R-:W-:Y:S05]  /*ca80*/  @!P4 BRA `(.L_x_104) ;  /* 0xfffffffc00f8c947 */ /* 0x002fea000383ffff */
[----:B------:R-:W-:Y:S05]  /*ca90*/  BRA `(.L_x_212) ;  /* 0xffffffa400f87947 */ /* 0x000fea000383ffff */
.L_x_107:
[----:B------:R-:W1:Y:S02]  /*caa0*/  SYNCS.PHASECHK.TRANS64.TRYWAIT P4, [R2+URZ+0x38400], R7 ;  /* 0x03840007020075a7 */ /* 0x000e6400080811ff */
[----:B-1----:R-:W-:Y:S05]  /*cab0*/  @!P4 BRA `(.L_x_107) ;  /* 0xfffffffc00f8c947 */ /* 0x002fea000383ffff */
[----:B------:R-:W-:Y:S05]  /*cac0*/  BRA `(.L_x_213) ;  /* 0xffffffa800c07947 */ /* 0x000fea000383ffff */
.L_x_109:
[----:B------:R-:W1:Y:S02]  /*cad0*/  SYNCS.PHASECHK.TRANS64.TRYWAIT P4, [R2+URZ+0x38400], R7 ;  /* 0x03840007020075a7 */ /* 0x000e6400080811ff */
[----:B-1----:R-:W-:Y:S05]  /*cae0*/  @!P4 BRA `(.L_x_109) ;  /* 0xfffffffc00f8c947 */ /* 0x002fea000383ffff */
[----:B------:R-:W-:Y:S05]  /*caf0*/  BRA `(.L_x_214) ;  /* 0xffffffac003c7947 */ /* 0x000fea000383ffff */
.L_x_187:
[----:B------:R-:W1:Y:S02]  /*cb00*/  SYNCS.PHASECHK.TRANS64.TRYWAIT P2, [UR5+0x383d0], R0 ;  /* 0x0383d000ff0075a7 */ /* 0x000e640008041105 */
[----:B-1----:R-:W-:Y:S05]  /*cb10*/  @!P2 BRA `(.L_x_187) ;  /* 0xfffffffc00f8a947 */ /* 0x002fea000383ffff */
[----:B------:R-:W-:Y:S05]  /*cb20*/  BRA `(.L_x_215) ;  /* 0xffffffd800d07947 */ /* 0x000fea000383ffff */
.L_x_189:
[----:B------:R-:W1:Y:S02]  /*cb30*/  SYNCS.PHASECHK.TRANS64.TRYWAIT P4, [UR5+0x383a0], R0 ;  /* 0x0383a000ff0075a7 */ /* 0x000e640008081105 */
[----:B-1----:R-:W-:Y:S05]  /*cb40*/  @!P4 BRA `(.L_x_189) ;  /* 0xfffffffc00f8c947 */ /* 0x002fea000383ffff */
[----:B------:R-:W-:Y:S05]  /*cb50*/  BRA `(.L_x_216) ;  /* 0xffffffdc00707947 */ /* 0x000fea000383ffff */
.L_x_190:
[----:B------:R-:W1:Y:S02]  /*cb60*/  SYNCS.PHASECHK.TRANS64.TRYWAIT P4, [UR5+0x38380], R86 ;  /* 0x03838056ff0075a7 */ /* 0x000e640008081105 */
[----:B-1----:R-:W-:Y:S05]  /*cb70*/  @!P4 BRA `(.L_x_190) ;  /* 0xfffffffc00f8c947 */ /* 0x002fea000383ffff */
[----:B------:R-:W-:Y:S05]  /*cb80*/  BRA `(.L_x_217) ;  /* 0xffffffe400c07947 */ /* 0x000fea000383ffff */
.L_x_191:
[----:B------:R-:W1:Y:S02]  /*cb90*/  SYNCS.PHASECHK.TRANS64.TRYWAIT P4, [UR5+0x38370], R86 ;  /* 0x03837056ff0075a7 */ /* 0x000e640008081105 */
[----:B-1----:R-:W-:Y:S05]  /*cba0*/  @!P4 BRA `(.L_x_191) ;  /* 0xfffffffc00f8c947 */ /* 0x002fea000383ffff */
[----:B------:R-:W-:Y:S05]  /*cbb0*/  BRA `(.L_x_218) ;  /* 0xffffffe400cc7947 */ /* 0x000fea000383ffff */
        .weak           $__internal_0_$__cuda_sm10x_tcgen05_guardrail_trap_col_being_dealloced_not_returned_by_alloc
        .type           $__internal_0_$__cuda_sm10x_tcgen05_guardrail_trap_col_being_dealloced_not_returned_by_alloc,@function
        .size           $__internal_0_$__cuda_sm10x_tcgen05_guardrail_trap_col_being_dealloced_not_returned_by_alloc,($__internal_1_$__cuda_sm10x_tcgen05_guardrail_trap_phase_invalid_during_alloc - $__internal_0_$__cuda_sm10x_tcgen05_guardrail_trap_col_being_dealloced_not_returned_by_alloc)
$__internal_0_$__cuda_sm10x_tcgen05_guardrail_trap_col_being_dealloced_not_returned_by_alloc:
[----:B------:R-:W-:Y:S05]  /*cbc0*/  BPT.TRAP 0x1 ;  /* 0x000000040000795c */ /* 0x000fea0000300000 */
[----:B------:R-:W-:-:S04]  /*cbd0*/  IMAD.MOV.U32 R3, RZ, RZ, 0x0 ;  /* 0x00000000ff037424 */ /* 0x000fc800078e00ff */
[----:B------:R-:W-:Y:S05]  /*cbe0*/  RET.REL.NODEC R2 `(_attn_fwd_tma_ws_persistent) ;  /* 0xffffff3402047950 */ /* 0x000fea0003c3ffff */
        .weak           $__internal_1_$__cuda_sm10x_tcgen05_guardrail_trap_phase_invalid_during_alloc
        .type           $__internal_1_$__cuda_sm10x_tcgen05_guardrail_trap_phase_invalid_during_alloc,@function
        .size           $__internal_1_$__cuda_sm10x_tcgen05_guardrail_trap_phase_invalid_during_alloc,($__internal_2_$__cuda_sm10x_tcgen05_guardrail_trap_unallocated_columns_being_dealloced - $__internal_1_$__cuda_sm10x_tcgen05_guardrail_trap_phase_invalid_during_alloc)
$__internal_1_$__cuda_sm10x_tcgen05_guardrail_trap_phase_invalid_during_alloc:
[----:B------:R-:W-:Y:S05]  /*cbf0*/  BPT.TRAP 0x1 ;  /* 0x000000040000795c */ /* 0x000fea0000300000 */
[----:B------:R-:W-:Y:S01]  /*cc00*/  MOV R2, R4 ;  /* 0x0000000400027202 */ /* 0x000fe20000000f00 */
[----:B------:R-:W-:-:S04]  /*cc10*/  IMAD.MOV.U32 R3, RZ, RZ, 0x0 ;  /* 0x00000000ff037424 */ /* 0x000fc800078e00ff */
[----:B------:R-:W-:Y:S05]  /*cc20*/  RET.REL.NODEC R2 `(_attn_fwd_tma_ws_persistent) ;  /* 0xffffff3002f47950 */ /* 0x000fea0003c3ffff */
        .weak           $__internal_2_$__cuda_sm10x_tcgen05_guardrail_trap_unallocated_columns_being_dealloced
        .type           $__internal_2_$__cuda_sm10x_tcgen05_guardrail_trap_unallocated_columns_being_dealloced,@function
        .size           $__internal_2_$__cuda_sm10x_tcgen05_guardrail_trap_unallocated_columns_being_dealloced,($__internal_3_$__cuda_sm20_div_s64 - $__internal_2_$__cuda_sm10x_tcgen05_guardrail_trap_unallocated_columns_being_dealloced)
$__internal_2_$__cuda_sm10x_tcgen05_guardrail_trap_unallocated_columns_being_dealloced:
[----:B------:R-:W-:Y:S05]  /*cc30*/  BPT.TRAP 0x1 ;  /* 0x000000040000795c */ /* 0x000fea0000300000 */
[----:B------:R-:W-:-:S04]  /*cc40*/  HFMA2 R3, -RZ, RZ, 0, 0 ;  /* 0x00000000ff037431 */ /* 0x000fc800000001ff */
[----:B------:R-:W-:Y:S05]  /*cc50*/  RET.REL.NODEC R2 `(_attn_fwd_tma_ws_persistent) ;  /* 0xffffff3002e87950 */ /* 0x000fea0003c3ffff */
        .weak           $__internal_3_$__cuda_sm20_div_s64
        .type           $__internal_3_$__cuda_sm20_div_s64,@function
        .size           $__internal_3_$__cuda_sm20_div_s64,(.L_x_230 - $__internal_3_$__cuda_sm20_div_s64)
$__internal_3_$__cuda_sm20_div_s64:
[----:B------:R-:W-:-:S05]  /*cc60*/  IADD3 R4, P2, PT, RZ, -R28, RZ ;  /* 0x8000001cff047210 */ /* 0x000fca0007f5e0ff */
[----:B------:R-:W-:Y:S01]  /*cc70*/  IMAD.X R5, RZ, RZ, ~R43, P2 ;  /* 0x000000ffff057224 */ /* 0x000fe200010e0e2b */
[----:B------:R-:W-:-:S04]  /*cc80*/  ISETP.GE.AND P2, PT, R43, RZ, PT ;  /* 0x000000ff2b00720c */ /* 0x000fc80003f46270 */
[----:B------:R-:W-:Y:S02]  /*cc90*/  SEL R4, R4, R28, !P2 ;  /* 0x0000001c04047207 */ /* 0x000fe40005000000 */
[----:B------:R-:W-:-:S04]  /*cca0*/  SEL R5, R5, R43, !P2 ;  /* 0x0000002b05057207 */ /* 0x000fc80005000000 */
[----:B------:R-:W1:Y:S08]  /*ccb0*/  I2F.U64.RP R24, R4 ;  /* 0x0000000400187312 */ /* 0x000e700000309000 */
[----:B-1----:R-:W1:Y:S02]  /*ccc0*/  MUFU.RCP R24, R24 ;  /* 0x0000001800187308 */ /* 0x002e640000001000 */
[----:B-1----:R-:W-:-:S06]  /*ccd0*/  IADD3 R24, PT, PT, R24, 0x1ffffffe, RZ ;  /* 0x1ffffffe18187810 */ /* 0x002fcc0007ffe0ff */
[----:B------:R-:W1:Y:S02]  /*cce0*/  F2I.U64.TRUNC R24, R24 ;  /* 0x0000001800187311 */ /* 0x000e64000020d800 */
[----:B-1----:R-:W-:-:S04]  /*ccf0*/  IMAD.WIDE.U32 R26, R24, R4, RZ ;  /* 0x00000004181a7225 */ /* 0x002fc800078e00ff */
[C---:B------:R-:W-:Y:S01]  /*cd00*/  IMAD R45, R24.reuse, R5, R27 ;  /* 0x00000005182d7224 */ /* 0x040fe200078e021b */
[----:B------:R-:W-:Y:S02]  /*cd10*/  IADD3 R46, P2, PT, RZ, -R26, RZ ;  /* 0x8000001aff2e7210 */ /* 0x000fe40007f5e0ff */
[----:B------:R-:W-:Y:S01]  /*cd20*/  MOV R27, R24 ;  /* 0x00000018001b7202 */ /* 0x000fe20000000f00 */
[----:B------:R-:W-:Y:S02]  /*cd30*/  IMAD R45, R25, R4, R45 ;  /* 0x00000004192d7224 */ /* 0x000fe400078e022d */
[----:B------:R-:W-:-:S04]  /*cd40*/  IMAD.HI.U32 R26, R24, R46, RZ ;  /* 0x0000002e181a7227 */ /* 0x000fc800078e00ff */
[----:B------:R-:W-:-:S04]  /*cd50*/  IMAD.X R45, RZ, RZ, ~R45, P2 ;  /* 0x000000ffff2d7224 */ /* 0x000fc800010e0e2d */
[----:B------:R-:W-:-:S04]  /*cd60*/  IMAD.WIDE.U32 R26, P4, R24, R45, R26 ;  /* 0x0000002d181a7225 */ /* 0x000fc8000788001a */
[----:B------:R-:W-:-:S04]  /*cd70*/  IMAD.HI.U32 R24, R25, R45, RZ ;  /* 0x0000002d19187227 */ /* 0x000fc800078e00ff */
[----:B------:R-:W-:-:S04]  /*cd80*/  IMAD.HI.U32 R26, P2, R25, R46, R26 ;  /* 0x0000002e191a7227 */ /* 0x000fc8000784001a */
[----:B------:R-:W-:Y:S02]  /*cd90*/  IMAD.X R24, R24, 0x1, R25, P4 ;  /* 0x0000000118187824 */ /* 0x000fe400020e0619 */
[----:B------:R-:W-:-:S05]  /*cda0*/  IMAD R25, R25, R45, RZ ;  /* 0x0000002d19197224 */ /* 0x000fca00078e02ff */
[----:B------:R-:W-:-:S04]  /*cdb0*/  IADD3 R25, P4, PT, R25, R26, RZ ;  /* 0x0000001a19197210 */ /* 0x000fc80007f9e0ff */
[----:B------:R-:W-:Y:S01]  /*cdc0*/  IADD3.X R45, PT, PT, RZ, RZ, R24, P4, P2 ;  /* 0x000000ffff2d7210 */ /* 0x000fe200027e4418 */
[----:B------:R-:W-:-:S04]  /*cdd0*/  IMAD.WIDE.U32 R26, R25, R4, RZ ;  /* 0x00000004191a7225 */ /* 0x000fc800078e00ff */
[----:B------:R-:W-:Y:S01]  /*cde0*/  IMAD R24, R25, R5, R27 ;  /* 0x0000000519187224 */ /* 0x000fe200078e021b */
[----:B------:R-:W-:-:S03]  /*cdf0*/  IADD3 R27, P2, PT, RZ, -R26, RZ ;  /* 0x8000001aff1b7210 */ /* 0x000fc60007f5e0ff */
[----:B------:R-:W-:-:S05]  /*ce00*/  IMAD R24, R45, R4, R24 ;  /* 0x000000042d187224 */ /* 0x000fca00078e0218 */
[----:B------:R-:W-:Y:S01]  /*ce10*/  IADD3.X R26, PT, PT, RZ, ~R24, RZ, P2, !PT ;  /* 0x80000018ff1a7210 */ /* 0x000fe200017fe4ff */
[----:B------:R-:W-:-:S04]  /*ce20*/  IMAD.HI.U32 R24, R25, R27, RZ ;  /* 0x0000001b19187227 */ /* 0x000fc800078e00ff */
[-C--:B------:R-:W-:Y:S02]  /*ce30*/  IMAD R46, R45, R26.reuse, RZ ;  /* 0x0000001a2d2e7224 */ /* 0x080fe400078e02ff */
[----:B------:R-:W-:-:S04]  /*ce40*/  IMAD.WIDE.U32 R24, P4, R25, R26, R24 ;  /* 0x0000001a19187225 */ /* 0x000fc80007880018 */
[----:B------:R-:W-:-:S04]  /*ce50*/  IMAD.HI.U32 R25, P2, R45, R27, R24 ;  /* 0x0000001b2d197227 */ /* 0x000fc80007840018 */
[----:B------:R-:W-:-:S04]  /*ce60*/  IMAD.HI.U32 R24, R45, R26, RZ ;  /* 0x0000001a2d187227 */ /* 0x000fc800078e00ff */
[----:B------:R-:W-:Y:S01]  /*ce70*/  IMAD.X R24, R24, 0x1, R45, P4 ;  /* 0x0000000118187824 */ /* 0x000fe200020e062d */
[----:B------:R-:W-:Y:S01]  /*ce80*/  IADD3 R46, P4, PT, R46, R25, RZ ;  /* 0x000000192e2e7210 */ /* 0x000fe20007f9e0ff */
[----:B------:R-:W-:-:S03]  /*ce90*/  IMAD.MOV.U32 R25, RZ, RZ, RZ ;  /* 0x000000ffff197224 */ /* 0x000fc600078e00ff */
[----:B------:R-:W-:Y:S02]  /*cea0*/  IADD3.X R45, PT, PT, RZ, RZ, R24, P4, P2 ;  /* 0x000000ffff2d7210 */ /* 0x000fe400027e4418 */
[----:B------:R-:W-:-:S04]  /*ceb0*/  IADD3 R27, P2, PT, RZ, -R44, RZ ;  /* 0x8000002cff1b7210 */ /* 0x000fc80007f5e0ff */
[----:B------:R-:W-:Y:S02]  /*cec0*/  IADD3.X R26, PT, PT, RZ, ~R80, RZ, P2, !PT ;  /* 0x80000050ff1a7210 */ /* 0x000fe400017fe4ff */
[----:B------:R-:W-:-:S04]  /*ced0*/  ISETP.GE.AND P2, PT, R80, RZ, PT ;  /* 0x000000ff5000720c */ /* 0x000fc80003f46270 */
[----:B------:R-:W-:Y:S02]  /*cee0*/  SEL R27, R27, R44, !P2 ;  /* 0x0000002c1b1b7207 */ /* 0x000fe40005000000 */
[----:B------:R-:W-:-:S03]  /*cef0*/  SEL R26, R26, R80, !P2 ;  /* 0x000000501a1a7207 */ /* 0x000fc60005000000 */
[----:B------:R-:W-:-:S04]  /*cf00*/  IMAD.HI.U32 R24, R46, R27, RZ ;  /* 0x0000001b2e187227 */ /* 0x000fc800078e00ff */
[----:B------:R-:W-:-:S04]  /*cf10*/  IMAD.HI.U32 R44, R45, R26, RZ ;  /* 0x0000001a2d2c7227 */ /* 0x000fc800078e00ff */
[----:B------:R-:W-:-:S04]  /*cf20*/  IMAD.WIDE.U32 R24, R46, R26, R24 ;  /* 0x0000001a2e187225 */ /* 0x000fc800078e0018 */
[----:B------:R-:W-:-:S05]  /*cf30*/  IMAD.HI.U32 R24, P2, R45, R27, R24 ;  /* 0x0000001b2d187227 */ /* 0x000fca0007840018 */
[----:B------:R-:W-:Y:S01]  /*cf40*/  IADD3.X R25, PT, PT, R44, RZ, RZ, P2, !PT ;  /* 0x000000ff2c197210 */ /* 0x000fe200017fe4ff */
[----:B------:R-:W-:-:S05]  /*cf50*/  IMAD R44, R45, R26, RZ ;  /* 0x0000001a2d2c7224 */ /* 0x000fca00078e02ff */
[----:B------:R-:W-:-:S05]  /*cf60*/  IADD3 R44, P2, PT, R44, R24, RZ ;  /* 0x000000182c2c7210 */ /* 0x000fca0007f5e0ff */
[----:B------:R-:W-:Y:S02]  /*cf70*/  IMAD.X R45, RZ, RZ, R25, P2 ;  /* 0x000000ffff2d7224 */ /* 0x000fe400010e0619 */
[----:B------:R-:W-:-:S04]  /*cf80*/  IMAD.WIDE.U32 R24, R44, R4, RZ ;  /* 0x000000042c187225 */ /* 0x000fc800078e00ff */
[----:B------:R-:W-:Y:S01]  /*cf90*/  IMAD R25, R44, R5, R25 ;  /* 0x000000052c197224 */ /* 0x000fe200078e0219 */
[----:B------:R-:W-:-:S03]  /*cfa0*/  IADD3 R24, P2, PT, -R24, R27, RZ ;  /* 0x0000001b18187210 */ /* 0x000fc60007f5e1ff */
[----:B------:R-:W-:-:S05]  /*cfb0*/  IMAD R25, R45, R4, R25 ;  /* 0x000000042d197224 */ /* 0x000fca00078e0219 */
[----:B------:R-:W-:Y:S02]  /*cfc0*/  IADD3.X R25, PT, PT, ~R25, R26, RZ, P2, !PT ;  /* 0x0000001a19197210 */ /* 0x000fe400017fe5ff */
[----:B------:R-:W-:-:S05]  /*cfd0*/  IADD3 R26, P2, PT, R24, -R4, RZ ;  /* 0x80000004181a7210 */ /* 0x000fca0007f5e0ff */
[----:B------:R-:W-:Y:S01]  /*cfe0*/  IMAD.X R27, R25, 0x1, ~R5, P2 ;  /* 0x00000001191b7824 */ /* 0x000fe200010e0e05 */
[----:B------:R-:W-:-:S04]  /*cff0*/  ISETP.GE.U32.AND P2, PT, R24, R4, PT ;  /* 0x000000041800720c */ /* 0x000fc80003f46070 */
[----:B------:R-:W-:-:S04]  /*d000*/  ISETP.GE.U32.AND.EX P2, PT, R25, R5, PT, P2 ;  /* 0x000000051900720c */ /* 0x000fc80003f46120 */
[----:B------:R-:W-:Y:S02]  /*d010*/  SEL R26, R26, R24, P2 ;  /* 0x000000181a1a7207 */ /* 0x000fe40001000000 */
[----:B------:R-:W-:Y:S02]  /*d020*/  IADD3 R24, PT, PT, R44, 0x1, RZ ;  /* 0x000000012c187810 */ /* 0x000fe40007ffe0ff */
[----:B------:R-:W-:Y:S02]  /*d030*/  SEL R27, R27, R25, P2 ;  /* 0x000000191b1b7207 */ /* 0x000fe40001000000 */
[----:B------:R-:W-:Y:S02]  /*d040*/  SEL R24, R24, R44, P2 ;  /* 0x0000002c18187207 */ /* 0x000fe40001000000 */
[----:B------:R-:W-:-:S03]  /*d050*/  ISETP.GE.U32.AND P2, PT, R26, R4, PT ;  /* 0x000000041a00720c */ /* 0x000fc60003f46070 */
[----:B------:R-:W-:Y:S01]  /*d060*/  VIADD R4, R24, 0x1 ;  /* 0x0000000118047836 */ /* 0x000fe20000000000 */
[----:B------:R-:W-:Y:S02]  /*d070*/  ISETP.GE.U32.AND.EX P2, PT, R27, R5, PT, P2 ;  /* 0x000000051b00720c */ /* 0x000fe40003f46120 */
[----:B------:R-:W-:Y:S02]  /*d080*/  LOP3.LUT R5, R43, R80, RZ, 0x3c, !PT ;  /* 0x000000502b057212 */ /* 0x000fe400078e3cff */
[----:B------:R-:W-:Y:S02]  /*d090*/  SEL R4, R4, R24, P2 ;  /* 0x0000001804047207 */ /* 0x000fe40001000000 */
[----:B------:R-:W-:Y:S01]  /*d0a0*/  ISETP.GE.AND P2, PT, R5, RZ, PT ;  /* 0x000000ff0500720c */ /* 0x000fe20003f46270 */
[----:B------:R-:W-:Y:S01]  /*d0b0*/  HFMA2 R5, -RZ, RZ, 0, 0 ;  /* 0x00000000ff057431 */ /* 0x000fe200000001ff */
[----:B------:R-:W-:-:S04]  /*d0c0*/  IADD3 R24, PT, PT, RZ, -R4, RZ ;  /* 0x80000004ff187210 */ /* 0x000fc80007ffe0ff */
[----:B------:R-:W-:Y:S01]  /*d0d0*/  SEL R24, R24, R4, !P2 ;  /* 0x0000000418187207 */ /* 0x000fe20005000000 */
[----:B------:R-:W-:Y:S01]  /*d0e0*/  IMAD.MOV.U32 R4, RZ, RZ, R42 ;  /* 0x000000ffff047224 */ /* 0x000fe200078e002a */
[----:B------:R-:W-:-:S04]  /*d0f0*/  ISETP.NE.U32.AND P2, PT, R28, RZ, PT ;  /* 0x000000ff1c00720c */ /* 0x000fc80003f45070 */
[----:B------:R-:W-:-:S04]  /*d100*/  ISETP.NE.AND.EX P2, PT, R43, RZ, PT, P2 ;  /* 0x000000ff2b00720c */ /* 0x000fc80003f45320 */
[----:B------:R-:W-:Y:S01]  /*d110*/  SEL R24, R24, 0xffffffff, P2 ;  /* 0xffffffff18187807 */ /* 0x000fe20001000000 */
[----:B------:R-:W-:Y:S08]  /*d120*/  RET.REL.NODEC R4 `(_attn_fwd_tma_ws_persistent) ;  /* 0xffffff2c04b47950 */ /* 0x000ff00003c3ffff */
.L_x_219:
[----:B------:R-:W-:-:S00]  /*d130*/  BRA `(.L_x_219) ;  /* 0xfffffffc00fc7947 */ /* 0x000fc0000383ffff */
[----:B------:R-:W-:-:S00]  /*d140*/  NOP ;  /* 0x0000000000007918 */ /* 0x000fc00000000000 */
        /* <DEDUP_REMOVED lines=11> */
.L_x_230:


//--------------------- .nv.global.init           --------------------------
	.section	.nv.global.init,"aw",@progbits
.nv.global.init:
	.type		_$_str,@object
	.size		_$_str,(.L_3 - _$_str)
_$_str:
        /*0000*/ 	.byte	0x5f, 0x5f, 0x43, 0x55, 0x44, 0x41, 0x5f, 0x46, 0x54, 0x5a, 0x00
.L_3:


//--------------------- .nv.shared._attn_fwd_tma_ws_persistent --------------------------
	.section	.nv.shared._attn_fwd_tma_ws_persistent,"aw",@nobits
	.sectionflags	@""
	.align	16
	.zero		1024


//--------------------- .nv.shared.reserved.0     --------------------------
	.section	.nv.shared.reserved.0,"aw",@nobits
	.align	8
	.weak		__nv_reservedSMEM_offset_0_alias
	.size		__nv_reservedSMEM_offset_0_alias, 0, 64
	.other		__nv_reservedSMEM_offset_0_alias,@"STO_CUDA_RESERVED_SHARED STV_DEFAULT"
__nv_reservedSMEM_offset_0_alias:
	.zero		0
.nv.shared.reserved.0:
	.zero		64
	.weak		__nv_reservedSMEM_allocation_phase
	.type		__nv_reservedSMEM_allocation_phase,@object
	.size		__nv_reservedSMEM_allocation_phase,(.L_0 - __nv_reservedSMEM_allocation_phase)
__nv_reservedSMEM_allocation_phase:
	.zero		1
.L_0:
	.zero		7
	.weak		__nv_reservedSMEM_devtool_atexit_pc
	.type		__nv_reservedSMEM_devtool_atexit_pc,@object
	.size		__nv_reservedSMEM_devtool_atexit_pc,(__nv_reservedSMEM_allocation_mask - __nv_reservedSMEM_devtool_atexit_pc)
__nv_reservedSMEM_devtool_atexit_pc:
	.zero		8
	.weak		__nv_reservedSMEM_allocation_mask
	.type		__nv_reservedSMEM_allocation_mask,@object
	.size		__nv_reservedSMEM_allocation_mask,(.L_2 - __nv_reservedSMEM_allocation_mask)
__nv_reservedSMEM_allocation_mask:
	.zero		4
.L_2:


//--------------------- .nv.constant0._attn_fwd_tma_ws_persistent --------------------------
	.section	.nv.constant0._attn_fwd_tma_ws_persistent,"a",@progbits
	.sectionflags	@""
	.align	4
.nv.constant0._attn_fwd_tma_ws_persistent:
	.zero		1016


//--------------------- SYMBOLS --------------------------

	.type		.nv.reservedSmem.offset0,@object
	.size		.nv.reservedSmem.offset0,0x4
	.type		.nv.reservedSmem.cap,@object
	.size		.nv.reservedSmem.cap,0x4
